	.headerflags	@"EF_CUDA_TEXMODE_UNIFIED EF_CUDA_64BIT_ADDRESS EF_CUDA_ACCELERATORS EF_CUDA_SM90 EF_CUDA_VIRTUAL_SM(EF_CUDA_SM90)"
	.elftype	@"ET_EXEC"


//--------------------- .nv.info                  --------------------------
	.section	.nv.info,"",@"SHT_CUDA_INFO"
	.align	4


	//----- nvinfo : EIATTR_REGCOUNT
	.align		4
        /*0000*/ 	.byte	0x04, 0x2f
        /*0002*/ 	.short	(.L_1 - .L_0)
	.align		4
.L_0:
        /*0004*/ 	.word	index@(triton_per_fused_sort_1)
        /*0008*/ 	.word	0x00000030


	//----- nvinfo : EIATTR_MIN_STACK_SIZE
	.align		4
.L_1:
        /*000c*/ 	.byte	0x04, 0x12
        /*000e*/ 	.short	(.L_3 - .L_2)
	.align		4
.L_2:
        /*0010*/ 	.word	index@(triton_per_fused_sort_1)
        /*0014*/ 	.word	0x00000000


	//----- nvinfo : EIATTR_FRAME_SIZE
	.align		4
.L_3:
        /*0018*/ 	.byte	0x04, 0x11
        /*001a*/ 	.short	(.L_5 - .L_4)
	.align		4
.L_4:
        /*001c*/ 	.word	index@(triton_per_fused_sort_1)
        /*0020*/ 	.word	0x00000000


	//----- nvinfo : EIATTR_MIN_STACK_SIZE
	.align		4
.L_5:
        /*0024*/ 	.byte	0x04, 0x12
        /*0026*/ 	.short	(.L_7 - .L_6)
	.align		4
.L_6:
        /*0028*/ 	.word	index@(triton_per_fused_sort_1)
        /*002c*/ 	.word	0x00000000
.L_7:


//--------------------- .nv.info.triton_per_fused_sort_1 --------------------------
	.section	.nv.info.triton_per_fused_sort_1,"",@"SHT_CUDA_INFO"
	.sectionflags	@""
	.align	4


	//----- nvinfo : EIATTR_CUDA_API_VERSION
	.align		4
        /*0000*/ 	.byte	0x04, 0x37
        /*0002*/ 	.short	(.L_9 - .L_8)
.L_8:
        /*0004*/ 	.word	0x0000007c


	//----- nvinfo : EIATTR_KPARAM_INFO
	.align		4
.L_9:
        /*0008*/ 	.byte	0x04, 0x17
        /*000a*/ 	.short	(.L_11 - .L_10)
.L_10:
        /*000c*/ 	.word	0x00000000
        /*0010*/ 	.short	0x0003
        /*0012*/ 	.short	0x0014
        /*0014*/ 	.byte	0x00, 0xf0, 0x11, 0x00


	//----- nvinfo : EIATTR_KPARAM_INFO
	.align		4
.L_11:
        /*0018*/ 	.byte	0x04, 0x17
        /*001a*/ 	.short	(.L_13 - .L_12)
.L_12:
        /*001c*/ 	.word	0x00000000
        /*0020*/ 	.short	0x0002
        /*0022*/ 	.short	0x0010
        /*0024*/ 	.byte	0x00, 0xf0, 0x11, 0x00


	//----- nvinfo : EIATTR_KPARAM_INFO
	.align		4
.L_13:
        /*0028*/ 	.byte	0x04, 0x17
        /*002a*/ 	.short	(.L_15 - .L_14)
.L_14:
        /*002c*/ 	.word	0x00000000
        /*0030*/ 	.short	0x0001
        /*0032*/ 	.short	0x0008
        /*0034*/ 	.byte	0x00, 0xf4, 0x21, 0x00


	//----- nvinfo : EIATTR_KPARAM_INFO
	.align		4
.L_15:
        /*0038*/ 	.byte	0x04, 0x17
        /*003a*/ 	.short	(.L_17 - .L_16)
.L_16:
        /*003c*/ 	.word	0x00000000
        /*0040*/ 	.short	0x0000
        /*0042*/ 	.short	0x0000
        /*0044*/ 	.byte	0x00, 0xf4, 0x21, 0x00


	//----- nvinfo : EIATTR_SPARSE_MMA_MASK
	.align		4
.L_17:
        /*0048*/ 	.byte	0x03, 0x50
        /*004a*/ 	.short	0x0000


	//----- nvinfo : EIATTR_MAXREG_COUNT
	.align		4
        /*004c*/ 	.byte	0x03, 0x1b
        /*004e*/ 	.short	0x00ff


	//----- nvinfo : EIATTR_COOP_GROUP_MASK_REGIDS
	.align		4
        /*0050*/ 	.byte	0x04, 0x29
        /*0052*/ 	.short	(.L_19 - .L_18)


	//   ....[0]....
.L_18:
        /*0054*/ 	.word	0xffffffff


	//   ....[1]....
        /*0058*/ 	.word	0xffffffff


	//   ....[2]....
        /*005c*/ 	.word	0xffffffff


	//   ....[3]....
        /*0060*/ 	.word	0xffffffff


	//   ....[4]....
        /*0064*/ 	.word	0xffffffff


	//   ....[5]....
        /*0068*/ 	.word	0xffffffff


	//   ....[6]....
        /*006c*/ 	.word	0xffffffff


	//   ....[7]....
        /*0070*/ 	.word	0xffffffff


	//   ....[8]....
        /*0074*/ 	.word	0xffffffff


	//   ....[9]....
        /*0078*/ 	.word	0xffffffff


	//   ....[10]....
        /*007c*/ 	.word	0xffffffff


	//   ....[11]....
        /*0080*/ 	.word	0xffffffff


	//   ....[12]....
        /*0084*/ 	.word	0xffffffff


	//   ....[13]....
        /*0088*/ 	.word	0xffffffff


	//   ....[14]....
        /*008c*/ 	.word	0xffffffff


	//   ....[15]....
        /*0090*/ 	.word	0xffffffff


	//   ....[16]....
        /*0094*/ 	.word	0xffffffff


	//   ....[17]....
        /*0098*/ 	.word	0xffffffff


	//   ....[18]....
        /*009c*/ 	.word	0xffffffff


	//   ....[19]....
        /*00a0*/ 	.word	0xffffffff


	//   ....[20]....
        /*00a4*/ 	.word	0xffffffff


	//   ....[21]....
        /*00a8*/ 	.word	0xffffffff


	//   ....[22]....
        /*00ac*/ 	.word	0xffffffff


	//   ....[23]....
        /*00b0*/ 	.word	0xffffffff


	//   ....[24]....
        /*00b4*/ 	.word	0xffffffff


	//   ....[25]....
        /*00b8*/ 	.word	0xffffffff


	//   ....[26]....
        /*00bc*/ 	.word	0xffffffff


	//   ....[27]....
        /*00c0*/ 	.word	0xffffffff


	//   ....[28]....
        /*00c4*/ 	.word	0xffffffff


	//   ....[29]....
        /*00c8*/ 	.word	0xffffffff


	//   ....[30]....
        /*00cc*/ 	.word	0xffffffff


	//   ....[31]....
        /*00d0*/ 	.word	0xffffffff


	//   ....[32]....
        /*00d4*/ 	.word	0xffffffff


	//   ....[33]....
        /*00d8*/ 	.word	0xffffffff


	//----- nvinfo : EIATTR_COOP_GROUP_INSTR_OFFSETS
	.align		4
.L_19:
        /*00dc*/ 	.byte	0x04, 0x28
        /*00de*/ 	.short	(.L_21 - .L_20)


	//   ....[0]....
.L_20:
        /*00e0*/ 	.word	0x00000300


	//   ....[1]....
        /*00e4*/ 	.word	0x00000460


	//   ....[2]....
        /*00e8*/ 	.word	0x000004a0


	//   ....[3]....
        /*00ec*/ 	.word	0x000004b0


	//   ....[4]....
        /*00f0*/ 	.word	0x000005e0


	//   ....[5]....
        /*00f4*/ 	.word	0x00000610


	//   ....[6]....
        /*00f8*/ 	.word	0x000006e0


	//   ....[7]....
        /*00fc*/ 	.word	0x00000710


	//   ....[8]....
        /*0100*/ 	.word	0x00000740


	//   ....[9]....
        /*0104*/ 	.word	0x00000760


	//   ....[10]....
        /*0108*/ 	.word	0x000007e0


	//   ....[11]....
        /*010c*/ 	.word	0x00000810


	//   ....[12]....
        /*0110*/ 	.word	0x00000920


	//   ....[13]....
        /*0114*/ 	.word	0x000009b0


	//   ....[14]....
        /*0118*/ 	.word	0x00000aa0


	//   ....[15]....
        /*011c*/ 	.word	0x00000ab0


	//   ....[16]....
        /*0120*/ 	.word	0x00000bf0


	//   ....[17]....
        /*0124*/ 	.word	0x00000c50


	//   ....[18]....
        /*0128*/ 	.word	0x00001560


	//   ....[19]....
        /*012c*/ 	.word	0x00001570


	//   ....[20]....
        /*0130*/ 	.word	0x000015d0


	//   ....[21]....
        /*0134*/ 	.word	0x00001760


	//   ....[22]....
        /*0138*/ 	.word	0x00001780


	//   ....[23]....
        /*013c*/ 	.word	0x000017a0


	//   ....[24]....
        /*0140*/ 	.word	0x000017b0


	//   ....[25]....
        /*0144*/ 	.word	0x000017c0


	//   ....[26]....
        /*0148*/ 	.word	0x000017d0


	//   ....[27]....
        /*014c*/ 	.word	0x00001810


	//   ....[28]....
        /*0150*/ 	.word	0x000018b0


	//   ....[29]....
        /*0154*/ 	.word	0x000018e0


	//   ....[30]....
        /*0158*/ 	.word	0x00001920


	//   ....[31]....
        /*015c*/ 	.word	0x00001940


	//   ....[32]....
        /*0160*/ 	.word	0x00001950


	//   ....[33]....
        /*0164*/ 	.word	0x00001960


	//----- nvinfo : EIATTR_EXIT_INSTR_OFFSETS
	.align		4
.L_21:
        /*0168*/ 	.byte	0x04, 0x1c
        /*016a*/ 	.short	(.L_23 - .L_22)


	//   ....[0]....
.L_22:
        /*016c*/ 	.word	0x00001e70


	//   ....[1]....
        /*0170*/ 	.word	0x00001ec0


	//----- nvinfo : EIATTR_REQNTID
	.align		4
.L_23:
        /*0174*/ 	.byte	0x04, 0x10
        /*0176*/ 	.short	(.L_25 - .L_24)
.L_24:
        /*0178*/ 	.word	0x00000080
        /*017c*/ 	.word	0x00000001
        /*0180*/ 	.word	0x00000001


	//----- nvinfo : EIATTR_CBANK_PARAM_SIZE
	.align		4
.L_25:
        /*0184*/ 	.byte	0x03, 0x19
        /*0186*/ 	.short	0x0018


	//----- nvinfo : EIATTR_PARAM_CBANK
	.align		4
        /*0188*/ 	.byte	0x04, 0x0a
        /*018a*/ 	.short	(.L_27 - .L_26)
	.align		4
.L_26:
        /*018c*/ 	.word	index@(.nv.constant0.triton_per_fused_sort_1)
        /*0190*/ 	.short	0x0210
        /*0192*/ 	.short	0x0018


	//----- nvinfo : EIATTR_SW_WAR
	.align		4
.L_27:
        /*0194*/ 	.byte	0x04, 0x36
        /*0196*/ 	.short	(.L_29 - .L_28)
.L_28:
        /*0198*/ 	.word	0x00000008
.L_29:


//--------------------- .nv.callgraph             --------------------------
	.section	.nv.callgraph,"",@"SHT_CUDA_CALLGRAPH"
	.align	4
	.sectionentsize	8
	.align		4
        /*0000*/ 	.word	0x00000000
	.align		4
        /*0004*/ 	.word	0xffffffff
	.align		4
        /*0008*/ 	.word	0x00000000
	.align		4
        /*000c*/ 	.word	0xfffffffe
	.align		4
        /*0010*/ 	.word	0x00000000
	.align		4
        /*0014*/ 	.word	0xfffffffd
	.align		4
        /*0018*/ 	.word	0x00000000
	.align		4
        /*001c*/ 	.word	0xfffffffc


//--------------------- .text.triton_per_fused_sort_1 --------------------------
	.section	.text.triton_per_fused_sort_1,"ax",@progbits
	.sectionflags	@"SHF_BARRIERS=1"
	.align	128
        .global         triton_per_fused_sort_1
        .type           triton_per_fused_sort_1,@function
        .size           triton_per_fused_sort_1,(.L_x_1 - triton_per_fused_sort_1)
        .other          triton_per_fused_sort_1,@"STO_CUDA_ENTRY STV_DEFAULT"
triton_per_fused_sort_1:
.text.triton_per_fused_sort_1:
[----:B------:R-:W0:Y:S01]  /*0000*/  LDC R1, c[0x0][0x28] ;  /* 0x00000a00ff017b82 */ /* 0x000e220000000800 */
[----:B------:R-:W1:Y:S07]  /*0010*/  S2R R7, SR_CTAID.X ;  /* 0x0000000000077919 */ /* 0x000e6e0000002500 */
[----:B------:R-:W2:Y:S01]  /*0020*/  LDC.64 R10, c[0x0][0x210] ;  /* 0x00008400ff0a7b82 */ /* 0x000ea20000000a00 */
[----:B------:R-:W-:Y:S01]  /*0030*/  IMAD.MOV.U32 R17, RZ, RZ, RZ ;  /* 0x000000ffff117224 */ /* 0x000fe200078e00ff */
[----:B------:R-:W-:Y:S01]  /*0040*/  ULDC.64 UR6, c[0x0][0x208] ;  /* 0x0000820000067ab9 */ /* 0x000fe20000000a00 */
[----:B------:R-:W3:Y:S01]  /*0050*/  S2R R30, SR_TID.X ;  /* 0x00000000001e7919 */ /* 0x000ee20000002100 */
[----:B------:R-:W-:-:S02]  /*0060*/  IMAD.MOV.U32 R6, RZ, RZ, RZ ;  /* 0x000000ffff067224 */ /* 0x000fc400078e00ff */
[----:B-1----:R-:W-:-:S05]  /*0070*/  IMAD.SHL.U32 R7, R7, 0x80, RZ ;  /* 0x0000008007077824 */ /* 0x002fca00078e00ff */
[----:B---3--:R-:W-:-:S04]  /*0080*/  LOP3.LUT R0, R7, 0x7f, R30, 0xf8, !PT ;  /* 0x0000007f07007812 */ /* 0x008fc800078ef81e */
[----:B------:R-:W-:Y:S02]  /*0090*/  SHF.R.S32.HI R3, RZ, 0x1f, R0 ;  /* 0x0000001fff037819 */ /* 0x000fe40000011400 */
[----:B------:R-:W-:Y:S02]  /*00a0*/  ISETP.GE.AND P0, PT, R0, 0x200, PT ;  /* 0x000002000000780c */ /* 0x000fe40003f06270 */
[----:B------:R-:W-:-:S04]  /*00b0*/  LEA.HI R3, R3, R0, RZ, 0x3 ;  /* 0x0000000003037211 */ /* 0x000fc800078f18ff */
[----:B------:R-:W-:Y:S02]  /*00c0*/  LOP3.LUT R5, R3, 0xfffffff8, RZ, 0xc0, !PT ;  /* 0xfffffff803057812 */ /* 0x000fe400078ec0ff */
[----:B------:R-:W-:-:S03]  /*00d0*/  SHF.R.S32.HI R3, RZ, 0x3, R3 ;  /* 0x00000003ff037819 */ /* 0x000fc60000011403 */
[----:B------:R-:W-:Y:S02]  /*00e0*/  IMAD.IADD R2, R0, 0x1, -R5 ;  /* 0x0000000100027824 */ /* 0x000fe400078e0a05 */
[----:B------:R-:W-:Y:S02]  /*00f0*/  IMAD.MOV.U32 R0, RZ, RZ, RZ ;  /* 0x000000ffff007224 */ /* 0x000fe400078e00ff */
[----:B------:R-:W-:-:S04]  /*0100*/  IMAD R3, R3, 0xa, R2 ;  /* 0x0000000a03037824 */ /* 0x000fc800078e0202 */
[C---:B------:R-:W-:Y:S02]  /*0110*/  VIADD R5, R3.reuse, 0x1 ;  /* 0x0000000103057836 */ /* 0x040fe40000000000 */
[C---:B------:R-:W-:Y:S02]  /*0120*/  VIADD R9, R3.reuse, 0x2 ;  /* 0x0000000203097836 */ /* 0x040fe40000000000 */
[----:B--2---:R-:W-:-:S04]  /*0130*/  IMAD.WIDE R2, R3, 0x4, R10 ;  /* 0x0000000403027825 */ /* 0x004fc800078e020a */
[--C-:B------:R-:W-:Y:S01]  /*0140*/  IMAD.WIDE R4, R5, 0x4, R10.reuse ;  /* 0x0000000405047825 */ /* 0x100fe200078e020a */
[----:B------:R-:W2:Y:S03]  /*0150*/  @!P0 LDG.E R17, desc[UR6][R2.64] ;  /* 0x0000000602118981 */ /* 0x000ea6000c1e1900 */
[----:B------:R-:W-:Y:S01]  /*0160*/  IMAD.WIDE R10, R9, 0x4, R10 ;  /* 0x00000004090a7825 */ /* 0x000fe200078e020a */
[----:B------:R1:W3:Y:S04]  /*0170*/  @!P0 LDG.E R6, desc[UR6][R4.64] ;  /* 0x0000000604068981 */ /* 0x0002e8000c1e1900 */
[----:B------:R-:W4:Y:S01]  /*0180*/  @!P0 LDG.E R0, desc[UR6][R10.64] ;  /* 0x000000060a008981 */ /* 0x000f22000c1e1900 */
[----:B------:R-:W5:Y:S01]  /*0190*/  S2UR UR5, SR_CgaCtaId ;  /* 0x00000000000579c3 */ /* 0x000f620000008800 */
[----:B------:R-:W-:-:S05]  /*01a0*/  IMAD.SHL.U32 R9, R30, 0x4, RZ ;  /* 0x000000041e097824 */ /* 0x000fca00078e00ff */
[----:B------:R-:W-:Y:S02]  /*01b0*/  SHF.R.U32.HI R8, RZ, 0x2, R9 ;  /* 0x00000002ff087819 */ /* 0x000fe40000011609 */
[----:B------:R-:W-:Y:S02]  /*01c0*/  LOP3.LUT R9, R9, 0x1fc, RZ, 0xc0, !PT ;  /* 0x000001fc09097812 */ /* 0x000fe400078ec0ff */
[----:B------:R-:W-:Y:S01]  /*01d0*/  SGXT.U32 R8, R8, 0x7 ;  /* 0x000000070808781a */ /* 0x000fe20000000000 */
[----:B------:R-:W-:-:S04]  /*01e0*/  UMOV UR4, 0x400 ;  /* 0x0000040000047882 */ /* 0x000fc80000000000 */
[----:B------:R-:W-:Y:S01]  /*01f0*/  IMAD.IADD R8, R9, 0x1, R8 ;  /* 0x0000000109087824 */ /* 0x000fe200078e0208 */
[----:B0----5:R-:W-:-:S06]  /*0200*/  UPRMT UR4, UR5, 0x654, UR4 ;  /* 0x0000065405047896 */ /* 0x021fcc0008000004 */
[----:B------:R-:W-:-:S05]  /*0210*/  LEA R16, R8, UR4, 0x2 ;  /* 0x0000000408107c11 */ /* 0x000fca000f8e10ff */
[----:B------:R-:W-:Y:S01]  /*0220*/  STS [R16+0xc], RZ ;  /* 0x00000cff10007388 */ /* 0x000fe20000000800 */
[----:B------:R-:W-:Y:S02]  /*0230*/  SHF.R.U32.HI R12, RZ, 0x2, R30 ;  /* 0x00000002ff0c7819 */ /* 0x000fe4000001161e */
[----:B------:R-:W-:Y:S02]  /*0240*/  LOP3.LUT R19, R30, 0x7f, RZ, 0xc0, !PT ;  /* 0x0000007f1e137812 */ /* 0x000fe400078ec0ff */
[----:B-1----:R-:W-:-:S05]  /*0250*/  SGXT.U32 R4, R12, 0x5 ;  /* 0x000000050c04781a */ /* 0x002fca0000000000 */
[----:B------:R-:W-:-:S05]  /*0260*/  IMAD.IADD R15, R19, 0x1, R4 ;  /* 0x00000001130f7824 */ /* 0x000fca00078e0204 */
[----:B------:R-:W-:Y:S02]  /*0270*/  LEA R15, R15, UR4, 0x2 ;  /* 0x000000040f0f7c11 */ /* 0x000fe4000f8e10ff */
[C---:B------:R-:W-:Y:S02]  /*0280*/  LOP3.LUT R38, R30.reuse, 0x1, RZ, 0xc0, !PT ;  /* 0x000000011e267812 */ /* 0x040fe400078ec0ff */
[----:B------:R-:W-:-:S05]  /*0290*/  LOP3.LUT R3, R30, 0x3, RZ, 0xc0, !PT ;  /* 0x000000031e037812 */ /* 0x000fca00078ec0ff */
[----:B------:R-:W-:Y:S01]  /*02a0*/  IMAD R13, R38, R3, RZ ;  /* 0x00000003260d7224 */ /* 0x000fe200078e02ff */
[----:B------:R-:W-:Y:S02]  /*02b0*/  LOP3.LUT R12, R30, 0x1, RZ, 0xc, !PT ;  /* 0x000000011e0c7812 */ /* 0x000fe400078e0cff */
[----:B------:R-:W-:Y:S02]  /*02c0*/  LOP3.LUT R2, R19, 0x80, RZ, 0xfc, !PT ;  /* 0x0000008013027812 */ /* 0x000fe400078efcff */
[----:B------:R-:W-:Y:S02]  /*02d0*/  LOP3.LUT R20, R13, 0xffff, RZ, 0xc0, !PT ;  /* 0x0000ffff0d147812 */ /* 0x000fe400078ec0ff */
[----:B------:R-:W-:Y:S02]  /*02e0*/  PRMT R14, R12, 0x9910, RZ ;  /* 0x000099100c0e7816 */ /* 0x000fe400000000ff */
[----:B------:R-:W-:Y:S02]  /*02f0*/  SHF.R.U32.HI R2, RZ, 0x2, R2 ;  /* 0x00000002ff027819 */ /* 0x000fe40000011602 */
[----:B------:R-:W0:Y:S03]  /*0300*/  SHFL.BFLY PT, R20, R20, 0x1, 0x1f ;  /* 0x0c201f0014147f89 */ /* 0x000e2600000e0000 */
[----:B------:R-:W-:-:S05]  /*0310*/  IMAD.IADD R8, R19, 0x1, R2 ;  /* 0x0000000113087824 */ /* 0x000fca00078e0202 */
[----:B------:R-:W-:Y:S01]  /*0320*/  LEA R8, R8, UR4, 0x2 ;  /* 0x0000000408087c11 */ /* 0x000fe2000f8e10ff */
[----:B0-----:R-:W-:Y:S01]  /*0330*/  IMAD.IADD R28, R13, 0x1, R20 ;  /* 0x000000010d1c7824 */ /* 0x001fe200078e0214 */
[----:B------:R-:W-:-:S04]  /*0340*/  LOP3.LUT R13, R19, 0x100, RZ, 0xfc, !PT ;  /* 0x00000100130d7812 */ /* 0x000fc800078efcff */
[----:B------:R-:W-:Y:S02]  /*0350*/  SHF.R.U32.HI R13, RZ, 0x2, R13 ;  /* 0x00000002ff0d7819 */ /* 0x000fe4000001160d */
[----:B------:R-:W-:-:S04]  /*0360*/  PRMT R22, R28, 0x9910, RZ ;  /* 0x000099101c167816 */ /* 0x000fc800000000ff */
[----:B------:R-:W-:Y:S02]  /*0370*/  ISETP.GE.AND P1, PT, R22, 0x3, PT ;  /* 0x000000031600780c */ /* 0x000fe40003f26270 */
[----:B------:R-:W-:-:S04]  /*0380*/  SHF.R.U32.HI R25, RZ, 0x1, R30 ;  /* 0x00000001ff197819 */ /* 0x000fc8000001161e */
[----:B------:R-:W-:Y:S01]  /*0390*/  LOP3.LUT R25, R25, 0x1, RZ, 0xc0, !PT ;  /* 0x0000000119197812 */ /* 0x000fe200078ec0ff */
[----:B------:R-:W-:Y:S01]  /*03a0*/  IMAD.SHL.U32 R35, R30, 0x80, RZ ;  /* 0x000000801e237824 */ /* 0x000fe200078e00ff */
[----:B--2---:R-:W-:Y:S02]  /*03b0*/  SEL R17, R17, RZ, !P0 ;  /* 0x000000ff11117207 */ /* 0x004fe40004000000 */
[----:B---3--:R-:W-:Y:S02]  /*03c0*/  SEL R6, R6, RZ, !P0 ;  /* 0x000000ff06067207 */ /* 0x008fe40004000000 */
[----:B----4-:R-:W-:Y:S01]  /*03d0*/  SEL R11, R0, RZ, !P0 ;  /* 0x000000ff000b7207 */ /* 0x010fe20004000000 */
[----:B------:R-:W-:Y:S04]  /*03e0*/  STS [R16], R17 ;  /* 0x0000001110007388 */ /* 0x000fe80000000800 */
[----:B------:R-:W-:Y:S04]  /*03f0*/  STS [R16+0x4], R6 ;  /* 0x0000040610007388 */ /* 0x000fe80000000800 */
[----:B------:R-:W-:Y:S01]  /*0400*/  STS [R16+0x8], R11 ;  /* 0x0000080b10007388 */ /* 0x000fe20000000800 */
[----:B------:R-:W-:Y:S06]  /*0410*/  BAR.SYNC.DEFER_BLOCKING 0x0 ;  /* 0x0000000000007b1d */ /* 0x000fec0000010000 */
[----:B------:R-:W0:Y:S01]  /*0420*/  LDS R5, [R15] ;  /* 0x000000000f057984 */ /* 0x000e220000000800 */
[----:B------:R-:W-:-:S03]  /*0430*/  IMAD R0, R3, R14, RZ ;  /* 0x0000000e03007224 */ /* 0x000fc600078e02ff */
[----:B------:R-:W-:Y:S02]  /*0440*/  LDS R21, [R8+0x200] ;  /* 0x0002000008157984 */ /* 0x000fe40000000800 */
[----:B------:R-:W-:-:S05]  /*0450*/  LOP3.LUT R10, R0, 0xffff, RZ, 0xc0, !PT ;  /* 0x0000ffff000a7812 */ /* 0x000fca00078ec0ff */
[----:B------:R1:W2:Y:S02]  /*0460*/  SHFL.BFLY PT, R23, R10, 0x1, 0x1f ;  /* 0x0c201f000a177f89 */ /* 0x0002a400000e0000 */
[----:B-1----:R-:W-:Y:S02]  /*0470*/  IMAD.IADD R10, R19, 0x1, R13 ;  /* 0x00000001130a7824 */ /* 0x002fe400078e020d */
[----:B0-----:R-:W-:Y:S02]  /*0480*/  IMAD R27, R5, R12, RZ ;  /* 0x0000000c051b7224 */ /* 0x001fe400078e02ff */
[----:B------:R-:W-:-:S03]  /*0490*/  IMAD R5, R38, R5, RZ ;  /* 0x0000000526057224 */ /* 0x000fc600078e02ff */
[----:B------:R-:W0:Y:S04]  /*04a0*/  SHFL.BFLY PT, R18, R27, 0x1, 0x1f ;  /* 0x0c201f001b127f89 */ /* 0x000e2800000e0000 */
[----:B------:R-:W1:Y:S01]  /*04b0*/  SHFL.BFLY PT, R36, R5, 0x1, 0x1f ;  /* 0x0c201f0005247f89 */ /* 0x000e6200000e0000 */
[----:B--2---:R-:W-:Y:S01]  /*04c0*/  IMAD.IADD R23, R0, 0x1, R23 ;  /* 0x0000000100177824 */ /* 0x004fe200078e0217 */
[----:B------:R-:W-:-:S04]  /*04d0*/  LEA R10, R10, UR4, 0x2 ;  /* 0x000000040a0a7c11 */ /* 0x000fc8000f8e10ff */
[----:B------:R-:W-:Y:S01]  /*04e0*/  PRMT R20, R23, 0x9910, RZ ;  /* 0x0000991017147816 */ /* 0x000fe200000000ff */
[----:B------:R-:W2:Y:S01]  /*04f0*/  LDS R33, [R10+0x400] ;  /* 0x000400000a217984 */ /* 0x000ea20000000800 */
[----:B------:R-:W-:Y:S02]  /*0500*/  LOP3.LUT R0, R19, 0x180, RZ, 0xfc, !PT ;  /* 0x0000018013007812 */ /* 0x000fe400078efcff */
[C---:B------:R-:W-:Y:S02]  /*0510*/  ISETP.GT.AND P0, PT, R20.reuse, 0x2, PT ;  /* 0x000000021400780c */ /* 0x040fe40003f04270 */
[----:B------:R-:W-:Y:S02]  /*0520*/  ISETP.GT.XOR P1, PT, R20, 0x2, !P1 ;  /* 0x000000021400780c */ /* 0x000fe40004f24a70 */
[----:B------:R-:W-:Y:S01]  /*0530*/  SHF.R.U32.HI R0, RZ, 0x2, R0 ;  /* 0x00000002ff007819 */ /* 0x000fe20000011600 */
[----:B0-----:R-:W-:Y:S02]  /*0540*/  IMAD.IADD R27, R27, 0x1, R18 ;  /* 0x000000011b1b7824 */ /* 0x001fe400078e0212 */
[----:B-1----:R-:W-:Y:S01]  /*0550*/  IMAD.IADD R36, R5, 0x1, R36 ;  /* 0x0000000105247824 */ /* 0x002fe200078e0224 */
[----:B------:R-:W-:-:S04]  /*0560*/  ISETP.LT.AND P0, PT, R22, 0x3, P0 ;  /* 0x000000031600780c */ /* 0x000fc80000701270 */
[----:B------:R-:W-:Y:S01]  /*0570*/  FSETP.GT.AND P2, PT, R27, R36, P1 ;  /* 0x000000241b00720b */ /* 0x000fe20000f44000 */
[----:B------:R-:W-:Y:S02]  /*0580*/  IMAD.IADD R5, R19, 0x1, R0 ;  /* 0x0000000113057824 */ /* 0x000fe400078e0200 */
[----:B------:R-:W-:Y:S01]  /*0590*/  IMAD R32, R38, R21, RZ ;  /* 0x0000001526207224 */ /* 0x000fe200078e02ff */
[----:B------:R-:W-:Y:S01]  /*05a0*/  PLOP3.LUT P2, PT, P0, P2, PT, 0xa8, 0x0 ;  /* 0x000000000000781c */ /* 0x000fe20000745570 */
[----:B------:R-:W-:Y:S01]  /*05b0*/  IMAD R29, R21, R12, RZ ;  /* 0x0000000c151d7224 */ /* 0x000fe200078e02ff */
[----:B------:R-:W-:Y:S02]  /*05c0*/  LOP3.LUT R28, R28, R23, RZ, 0x3c, !PT ;  /* 0x000000171c1c7212 */ /* 0x000fe400078e3cff */
[----:B------:R-:W-:Y:S01]  /*05d0*/  ISETP.EQ.U32.XOR P2, PT, R25, 0x1, P2 ;  /* 0x000000011900780c */ /* 0x000fe20001742870 */
[----:B------:R-:W0:Y:S01]  /*05e0*/  SHFL.BFLY PT, R23, R32, 0x1, 0x1f ;  /* 0x0c201f0020177f89 */ /* 0x000e2200000e0000 */
[----:B------:R-:W-:-:S02]  /*05f0*/  LEA R5, R5, UR4, 0x2 ;  /* 0x0000000405057c11 */ /* 0x000fc4000f8e10ff */
[----:B------:R-:W-:Y:S01]  /*0600*/  SEL R31, R28, RZ, P2 ;  /* 0x000000ff1c1f7207 */ /* 0x000fe20001000000 */
[----:B------:R-:W1:Y:S01]  /*0610*/  SHFL.BFLY PT, R18, R29, 0x1, 0x1f ;  /* 0x0c201f001d127f89 */ /* 0x000e6200000e0000 */
[----:B------:R-:W-:-:S03]  /*0620*/  LOP3.LUT R20, R25, 0x1, RZ, 0x3c, !PT ;  /* 0x0000000119147812 */ /* 0x000fc600078e3cff */
[----:B------:R-:W3:Y:S01]  /*0630*/  LDS R21, [R5+0x600] ;  /* 0x0006000005157984 */ /* 0x000ee20000000800 */
[----:B------:R-:W-:Y:S02]  /*0640*/  LOP3.LUT R26, R31, 0x3, R30, 0x78, !PT ;  /* 0x000000031f1a7812 */ /* 0x000fe400078e781e */
[----:B------:R-:W-:Y:S01]  /*0650*/  PRMT R24, R20, 0x9910, RZ ;  /* 0x0000991014187816 */ /* 0x000fe200000000ff */
[----:B--2---:R-:W-:Y:S01]  /*0660*/  IMAD R34, R38, R33, RZ ;  /* 0x0000002126227224 */ /* 0x004fe200078e02ff */
[----:B------:R-:W-:Y:S01]  /*0670*/  PRMT R20, R26, 0x9910, RZ ;  /* 0x000099101a147816 */ /* 0x000fe200000000ff */
[----:B------:R-:W-:Y:S04]  /*0680*/  BAR.SYNC.DEFER_BLOCKING 0x0 ;  /* 0x0000000000007b1d */ /* 0x000fe80000010000 */
[----:B------:R-:W-:-:S05]  /*0690*/  IMAD R31, R24, R20, RZ ;  /* 0x00000014181f7224 */ /* 0x000fca00078e02ff */
[----:B------:R-:W-:Y:S01]  /*06a0*/  LOP3.LUT R42, R31, 0xffff, RZ, 0xc0, !PT ;  /* 0x0000ffff1f2a7812 */ /* 0x000fe200078ec0ff */
[----:B0-----:R-:W-:Y:S02]  /*06b0*/  IMAD.IADD R32, R32, 0x1, R23 ;  /* 0x0000000120207824 */ /* 0x001fe400078e0217 */
[----:B------:R-:W-:Y:S02]  /*06c0*/  IMAD R20, R25, R20, RZ ;  /* 0x0000001419147224 */ /* 0x000fe400078e02ff */
[----:B------:R-:W-:Y:S01]  /*06d0*/  IMAD R23, R33, R12, RZ ;  /* 0x0000000c21177224 */ /* 0x000fe200078e02ff */
[----:B------:R-:W0:Y:S01]  /*06e0*/  SHFL.BFLY PT, R42, R42, 0x2, 0x1f ;  /* 0x0c401f002a2a7f89 */ /* 0x000e2200000e0000 */
[----:B-1----:R-:W-:Y:S01]  /*06f0*/  IMAD.IADD R29, R29, 0x1, R18 ;  /* 0x000000011d1d7824 */ /* 0x002fe200078e0212 */
[----:B------:R-:W-:Y:S02]  /*0700*/  LOP3.LUT R33, R20, 0xffff, RZ, 0xc0, !PT ;  /* 0x0000ffff14217812 */ /* 0x000fe400078ec0ff */
[----:B------:R-:W1:Y:S01]  /*0710*/  SHFL.BFLY PT, R40, R23, 0x1, 0x1f ;  /* 0x0c201f0017287f89 */ /* 0x000e6200000e0000 */
[----:B------:R-:W-:-:S02]  /*0720*/  SHF.R.U32.HI R22, RZ, 0x7, R35 ;  /* 0x00000007ff167819 */ /* 0x000fc40000011623 */
[----:B------:R-:W-:Y:S01]  /*0730*/  FSETP.GT.AND P3, PT, R29, R32, P1 ;  /* 0x000000201d00720b */ /* 0x000fe20000f64000 */
[----:B------:R-:W2:Y:S01]  /*0740*/  SHFL.BFLY PT, R39, R34, 0x1, 0x1f ;  /* 0x0c201f0022277f89 */ /* 0x000ea200000e0000 */
[----:B------:R-:W-:-:S03]  /*0750*/  LOP3.LUT R18, R4, 0x180, R35, 0xf8, !PT ;  /* 0x0000018004127812 */ /* 0x000fc600078ef823 */
[----:B------:R-:W4:Y:S01]  /*0760*/  SHFL.BFLY PT, R33, R33, 0x2, 0x1f ;  /* 0x0c401f0021217f89 */ /* 0x000f2200000e0000 */
[----:B------:R-:W-:Y:S02]  /*0770*/  PLOP3.LUT P3, PT, P0, P3, PT, 0xa8, 0x0 ;  /* 0x000000000000781c */ /* 0x000fe40000767570 */
[----:B------:R-:W-:Y:S02]  /*0780*/  SGXT.U32 R35, R22, 0x2 ;  /* 0x000000021623781a */ /* 0x000fe40000000000 */
[----:B------:R-:W-:Y:S01]  /*0790*/  ISETP.EQ.U32.XOR P6, PT, R25, 0x1, P3 ;  /* 0x000000011900780c */ /* 0x000fe20001fc2870 */
[----:B---3--:R-:W-:Y:S02]  /*07a0*/  IMAD R38, R38, R21, RZ ;  /* 0x0000001526267224 */ /* 0x008fe400078e02ff */
[----:B------:R-:W-:Y:S02]  /*07b0*/  IMAD.IADD R18, R18, 0x1, R35 ;  /* 0x0000000112127824 */ /* 0x000fe400078e0223 */
[----:B------:R-:W-:Y:S01]  /*07c0*/  IMAD R35, R21, R12, RZ ;  /* 0x0000000c15237224 */ /* 0x000fe200078e02ff */
[----:B------:R-:W-:Y:S01]  /*07d0*/  SEL R21, R28, RZ, P6 ;  /* 0x000000ff1c157207 */ /* 0x000fe20003000000 */
[----:B------:R-:W3:Y:S01]  /*07e0*/  SHFL.BFLY PT, R37, R38, 0x1, 0x1f ;  /* 0x0c201f0026257f89 */ /* 0x000ee200000e0000 */
[----:B0-----:R-:W-:-:S02]  /*07f0*/  IMAD.IADD R31, R31, 0x1, R42 ;  /* 0x000000011f1f7824 */ /* 0x001fc400078e022a */
[----:B------:R-:W-:Y:S01]  /*0800*/  LOP3.LUT R21, R21, 0x3, R30, 0x78, !PT ;  /* 0x0000000315157812 */ /* 0x000fe200078e781e */
[----:B------:R-:W0:Y:S01]  /*0810*/  SHFL.BFLY PT, R22, R35, 0x1, 0x1f ;  /* 0x0c201f0023167f89 */ /* 0x000e2200000e0000 */
[----:B------:R-:W-:Y:S01]  /*0820*/  LOP3.LUT R27, R36, R27, RZ, 0x3c, !PT ;  /* 0x0000001b241b7212 */ /* 0x000fe200078e3cff */
[----:B-1----:R-:W-:Y:S01]  /*0830*/  IMAD.IADD R23, R23, 0x1, R40 ;  /* 0x0000000117177824 */ /* 0x002fe200078e0228 */
[----:B------:R-:W-:Y:S02]  /*0840*/  PRMT R36, R21, 0x9910, RZ ;  /* 0x0000991015247816 */ /* 0x000fe400000000ff */
[----:B------:R-:W-:Y:S01]  /*0850*/  PRMT R40, R31, 0x9910, RZ ;  /* 0x000099101f287816 */ /* 0x000fe200000000ff */
[----:B--2---:R-:W-:Y:S02]  /*0860*/  IMAD.IADD R34, R34, 0x1, R39 ;  /* 0x0000000122227824 */ /* 0x004fe400078e0227 */
[----:B------:R-:W-:Y:S02]  /*0870*/  IMAD.MOV.U32 R39, RZ, RZ, R36 ;  /* 0x000000ffff277224 */ /* 0x000fe400078e0024 */
[----:B----4-:R-:W-:-:S02]  /*0880*/  IMAD.IADD R20, R20, 0x1, R33 ;  /* 0x0000000114147824 */ /* 0x010fc400078e0221 */
[----:B------:R-:W-:Y:S02]  /*0890*/  IMAD.MOV.U32 R33, RZ, RZ, R40 ;  /* 0x000000ffff217224 */ /* 0x000fe400078e0028 */
[-C--:B------:R-:W-:Y:S01]  /*08a0*/  IMAD R36, R24, R39.reuse, RZ ;  /* 0x0000002718247224 */ /* 0x080fe200078e02ff */
[----:B------:R-:W-:Y:S02]  /*08b0*/  FSETP.GT.AND P3, PT, R23, R34, P1 ;  /* 0x000000221700720b */ /* 0x000fe40000f64000 */
[----:B------:R-:W-:Y:S01]  /*08c0*/  ISETP.GT.AND P4, PT, R33, 0x2, PT ;  /* 0x000000022100780c */ /* 0x000fe20003f84270 */
[----:B------:R-:W-:Y:S01]  /*08d0*/  IMAD R33, R25, R39, RZ ;  /* 0x0000002719217224 */ /* 0x000fe200078e02ff */
[----:B------:R-:W-:Y:S02]  /*08e0*/  LOP3.LUT R39, R36, 0xffff, RZ, 0xc0, !PT ;  /* 0x0000ffff24277812 */ /* 0x000fe400078ec0ff */
[----:B------:R-:W-:Y:S01]  /*08f0*/  PLOP3.LUT P3, PT, P0, P3, PT, 0xa8, 0x0 ;  /* 0x000000000000781c */ /* 0x000fe20000767570 */
[----:B---3--:R-:W-:-:S02]  /*0900*/  IMAD.IADD R38, R38, 0x1, R37 ;  /* 0x0000000126267824 */ /* 0x008fc400078e0225 */
[----:B0-----:R-:W-:Y:S01]  /*0910*/  IMAD.IADD R35, R35, 0x1, R22 ;  /* 0x0000000123237824 */ /* 0x001fe200078e0216 */
[----:B------:R-:W0:Y:S01]  /*0920*/  SHFL.BFLY PT, R39, R39, 0x2, 0x1f ;  /* 0x0c401f0027277f89 */ /* 0x000e2200000e0000 */
[----:B------:R-:W-:Y:S02]  /*0930*/  ISETP.EQ.U32.XOR P5, PT, R25, 0x1, P3 ;  /* 0x000000011900780c */ /* 0x000fe40001fa2870 */
[----:B------:R-:W-:Y:S02]  /*0940*/  PRMT R22, R20, 0x9910, RZ ;  /* 0x0000991014167816 */ /* 0x000fe400000000ff */
[----:B------:R-:W-:Y:S02]  /*0950*/  LOP3.LUT R40, R33, 0xffff, RZ, 0xc0, !PT ;  /* 0x0000ffff21287812 */ /* 0x000fe400078ec0ff */
[----:B------:R-:W-:Y:S02]  /*0960*/  SEL R37, R28, RZ, P5 ;  /* 0x000000ff1c257207 */ /* 0x000fe40002800000 */
[----:B------:R-:W-:-:S02]  /*0970*/  FSETP.GT.AND P1, PT, R35, R38, P1 ;  /* 0x000000262300720b */ /* 0x000fc40000f24000 */
[C---:B------:R-:W-:Y:S02]  /*0980*/  ISETP.GE.AND P3, PT, R22.reuse, 0x3, PT ;  /* 0x000000031600780c */ /* 0x040fe40003f66270 */
[----:B------:R-:W-:Y:S02]  /*0990*/  ISETP.LT.AND P4, PT, R22, 0x3, P4 ;  /* 0x000000031600780c */ /* 0x000fe40002781270 */
[----:B------:R-:W-:Y:S01]  /*09a0*/  LOP3.LUT R22, R37, 0x3, R30, 0x78, !PT ;  /* 0x0000000325167812 */ /* 0x000fe200078e781e */
[----:B------:R-:W1:Y:S01]  /*09b0*/  SHFL.BFLY PT, R40, R40, 0x2, 0x1f ;  /* 0x0c401f0028287f89 */ /* 0x000e6200000e0000 */
[----:B------:R-:W-:Y:S02]  /*09c0*/  PLOP3.LUT P1, PT, P0, P1, PT, 0xa8, 0x0 ;  /* 0x000000000000781c */ /* 0x000fe40000723570 */
[----:B------:R-:W-:Y:S02]  /*09d0*/  PRMT R41, R22, 0x9910, RZ ;  /* 0x0000991016297816 */ /* 0x000fe400000000ff */
[----:B------:R-:W-:-:S02]  /*09e0*/  LOP3.LUT R20, R20, R31, RZ, 0x3c, !PT ;  /* 0x0000001f14147212 */ /* 0x000fc400078e3cff */
[----:B------:R-:W-:Y:S02]  /*09f0*/  ISETP.EQ.U32.XOR P1, PT, R25, 0x1, P1 ;  /* 0x000000011900780c */ /* 0x000fe40000f22870 */
[----:B------:R-:W-:Y:S02]  /*0a00*/  PRMT R31, R31, 0x9910, RZ ;  /* 0x000099101f1f7816 */ /* 0x000fe400000000ff */
[----:B------:R-:W-:Y:S01]  /*0a10*/  LOP3.LUT R29, R32, R29, RZ, 0x3c, !PT ;  /* 0x0000001d201d7212 */ /* 0x000fe200078e3cff */
[-C--:B------:R-:W-:Y:S01]  /*0a20*/  IMAD R32, R25, R41.reuse, RZ ;  /* 0x0000002919207224 */ /* 0x080fe200078e02ff */
[----:B------:R-:W-:Y:S02]  /*0a30*/  SEL R37, R28, RZ, P1 ;  /* 0x000000ff1c257207 */ /* 0x000fe40000800000 */
[----:B------:R-:W-:Y:S01]  /*0a40*/  ISETP.GT.XOR P3, PT, R31, 0x2, !P3 ;  /* 0x000000021f00780c */ /* 0x000fe20005f64a70 */
[----:B------:R-:W-:Y:S01]  /*0a50*/  IMAD R31, R24, R41, RZ ;  /* 0x00000029181f7224 */ /* 0x000fe200078e02ff */
[----:B------:R-:W-:Y:S01]  /*0a60*/  LOP3.LUT R30, R37, 0x3, R30, 0x78, !PT ;  /* 0x00000003251e7812 */ /* 0x000fe200078e781e */
[----:B0-----:R-:W-:Y:S01]  /*0a70*/  IMAD.IADD R39, R36, 0x1, R39 ;  /* 0x0000000124277824 */ /* 0x001fe200078e0227 */
[----:B------:R-:W-:-:S02]  /*0a80*/  LOP3.LUT R37, R32, 0xffff, RZ, 0xc0, !PT ;  /* 0x0000ffff20257812 */ /* 0x000fc400078ec0ff */
[----:B------:R-:W-:-:S04]  /*0a90*/  LOP3.LUT R36, R31, 0xffff, RZ, 0xc0, !PT ;  /* 0x0000ffff1f247812 */ /* 0x000fc800078ec0ff */
[----:B------:R-:W0:Y:S04]  /*0aa0*/  SHFL.BFLY PT, R37, R37, 0x2, 0x1f ;  /* 0x0c401f0025257f89 */ /* 0x000e2800000e0000 */
[----:B------:R-:W2:Y:S01]  /*0ab0*/  SHFL.BFLY PT, R36, R36, 0x2, 0x1f ;  /* 0x0c401f0024247f89 */ /* 0x000ea200000e0000 */
[----:B-1----:R-:W-:Y:S01]  /*0ac0*/  IMAD.IADD R40, R33, 0x1, R40 ;  /* 0x0000000121287824 */ /* 0x002fe200078e0228 */
[----:B------:R-:W-:Y:S02]  /*0ad0*/  PRMT R33, R39, 0x9910, RZ ;  /* 0x0000991027217816 */ /* 0x000fe400000000ff */
[----:B------:R-:W-:Y:S02]  /*0ae0*/  PRMT R28, R30, 0x9910, RZ ;  /* 0x000099101e1c7816 */ /* 0x000fe400000000ff */
[----:B------:R-:W-:-:S02]  /*0af0*/  ISETP.GT.AND P0, PT, R33, 0x2, PT ;  /* 0x000000022100780c */ /* 0x000fc40003f04270 */
[----:B------:R-:W-:Y:S01]  /*0b00*/  PRMT R33, R40, 0x9910, RZ ;  /* 0x0000991028217816 */ /* 0x000fe200000000ff */
[-C--:B------:R-:W-:Y:S02]  /*0b10*/  IMAD R24, R24, R28.reuse, RZ ;  /* 0x0000001c18187224 */ /* 0x080fe400078e02ff */
[----:B------:R-:W-:Y:S02]  /*0b20*/  IMAD R25, R25, R28, RZ ;  /* 0x0000001c19197224 */ /* 0x000fe400078e02ff */
[----:B------:R-:W-:Y:S01]  /*0b30*/  IMAD.MOV.U32 R28, RZ, RZ, R33 ;  /* 0x000000ffff1c7224 */ /* 0x000fe200078e0021 */
[----:B------:R-:W-:-:S04]  /*0b40*/  SEL R27, R27, RZ, P2 ;  /* 0x000000ff1b1b7207 */ /* 0x000fc80001000000 */
[C---:B------:R-:W-:Y:S02]  /*0b50*/  ISETP.GE.AND P2, PT, R28.reuse, 0x3, PT ;  /* 0x000000031c00780c */ /* 0x040fe40003f46270 */
[----:B------:R-:W-:Y:S01]  /*0b60*/  ISETP.LT.AND P0, PT, R28, 0x3, P0 ;  /* 0x000000031c00780c */ /* 0x000fe20000701270 */
[----:B0-----:R-:W-:Y:S01]  /*0b70*/  IMAD.IADD R32, R32, 0x1, R37 ;  /* 0x0000000120207824 */ /* 0x001fe200078e0225 */
[----:B------:R-:W-:Y:S02]  /*0b80*/  LOP3.LUT R28, R40, R39, RZ, 0x3c, !PT ;  /* 0x00000027281c7212 */ /* 0x000fe400078e3cff */
[----:B------:R-:W-:Y:S01]  /*0b90*/  PRMT R39, R39, 0x9910, RZ ;  /* 0x0000991027277816 */ /* 0x000fe200000000ff */
[----:B--2---:R-:W-:Y:S01]  /*0ba0*/  IMAD.IADD R31, R31, 0x1, R36 ;  /* 0x000000011f1f7824 */ /* 0x004fe200078e0224 */
[----:B------:R-:W-:Y:S02]  /*0bb0*/  LOP3.LUT R33, R24, 0xffff, RZ, 0xc0, !PT ;  /* 0x0000ffff18217812 */ /* 0x000fe400078ec0ff */
[----:B------:R-:W-:-:S02]  /*0bc0*/  ISETP.GT.XOR P2, PT, R39, 0x2, !P2 ;  /* 0x000000022700780c */ /* 0x000fc40005744a70 */
[----:B------:R-:W-:Y:S02]  /*0bd0*/  PRMT R39, R32, 0x9910, RZ ;  /* 0x0000991020277816 */ /* 0x000fe400000000ff */
[----:B------:R-:W-:Y:S01]  /*0be0*/  LOP3.LUT R41, R25, 0xffff, RZ, 0xc0, !PT ;  /* 0x0000ffff19297812 */ /* 0x000fe200078ec0ff */
[----:B------:R-:W0:Y:S01]  /*0bf0*/  SHFL.BFLY PT, R33, R33, 0x2, 0x1f ;  /* 0x0c401f0021217f89 */ /* 0x000e2200000e0000 */
[----:B------:R-:W-:Y:S02]  /*0c00*/  PRMT R37, R31, 0x9910, RZ ;  /* 0x000099101f257816 */ /* 0x000fe400000000ff */
[----:B------:R-:W-:Y:S02]  /*0c10*/  LOP3.LUT R23, R34, R23, RZ, 0x3c, !PT ;  /* 0x0000001722177212 */ /* 0x000fe400078e3cff */
[----:B------:R-:W-:Y:S01]  /*0c20*/  SEL R34, R29, RZ, P6 ;  /* 0x000000ff1d227207 */ /* 0x000fe20003000000 */
[----:B------:R-:W-:Y:S01]  /*0c30*/  IMAD.MOV.U32 R29, RZ, RZ, R39 ;  /* 0x000000ffff1d7224 */ /* 0x000fe200078e0027 */
[----:B------:R-:W-:Y:S01]  /*0c40*/  PRMT R42, R31, 0x9910, RZ ;  /* 0x000099101f2a7816 */ /* 0x000fe200000000ff */
[----:B------:R-:W1:Y:S01]  /*0c50*/  SHFL.BFLY PT, R36, R41, 0x2, 0x1f ;  /* 0x0c401f0029247f89 */ /* 0x000e6200000e0000 */
[----:B------:R-:W-:-:S02]  /*0c60*/  ISETP.GT.AND P6, PT, R37, 0x2, PT ;  /* 0x000000022500780c */ /* 0x000fc40003fc4270 */
[----:B------:R-:W-:Y:S02]  /*0c70*/  LOP3.LUT R35, R38, R35, RZ, 0x3c, !PT ;  /* 0x0000002326237212 */ /* 0x000fe400078e3cff */
[----:B------:R-:W-:Y:S01]  /*0c80*/  SEL R40, R23, RZ, P5 ;  /* 0x000000ff17287207 */ /* 0x000fe20002800000 */
[----:B------:R-:W-:Y:S01]  /*0c90*/  IMAD.MOV.U32 R23, RZ, RZ, R42 ;  /* 0x000000ffff177224 */ /* 0x000fe200078e002a */
[C---:B------:R-:W-:Y:S02]  /*0ca0*/  ISETP.GE.AND P5, PT, R29.reuse, 0x3, PT ;  /* 0x000000031d00780c */ /* 0x040fe40003fa6270 */
[----:B------:R-:W-:Y:S02]  /*0cb0*/  ISETP.LT.AND P6, PT, R29, 0x3, P6 ;  /* 0x000000031d00780c */ /* 0x000fe400037c1270 */
[----:B------:R-:W-:Y:S02]  /*0cc0*/  LEA R29, R18, UR4, 0x2 ;  /* 0x00000004121d7c11 */ /* 0x000fe4000f8e10ff */
[----:B------:R-:W-:-:S03]  /*0cd0*/  SEL R42, R35, RZ, P1 ;  /* 0x000000ff232a7207 */ /* 0x000fc60000800000 */
[----:B------:R-:W-:Y:S04]  /*0ce0*/  STS [R29], R27 ;  /* 0x0000001b1d007388 */ /* 0x000fe80000000800 */
[----:B------:R-:W-:Y:S04]  /*0cf0*/  STS [R29+0x80], R34 ;  /* 0x000080221d007388 */ /* 0x000fe80000000800 */
[----:B------:R2:W-:Y:S04]  /*0d00*/  STS [R29+0x100], R40 ;  /* 0x000100281d007388 */ /* 0x0005e80000000800 */
[----:B------:R-:W-:Y:S01]  /*0d10*/  STS [R29+0x180], R42 ;  /* 0x0001802a1d007388 */ /* 0x000fe20000000800 */
[----:B0-----:R-:W-:Y:S01]  /*0d20*/  IMAD.IADD R38, R24, 0x1, R33 ;  /* 0x0000000118267824 */ /* 0x001fe200078e0221 */
[----:B------:R-:W-:Y:S01]  /*0d30*/  ISETP.GT.XOR P5, PT, R23, 0x2, !P5 ;  /* 0x000000021700780c */ /* 0x000fe20006fa4a70 */
[----:B-1----:R-:W-:-:S03]  /*0d40*/  IMAD.IADD R41, R25, 0x1, R36 ;  /* 0x0000000119297824 */ /* 0x002fc600078e0224 */
[----:B------:R-:W-:Y:S02]  /*0d50*/  PRMT R23, R38, 0x9910, RZ ;  /* 0x0000991026177816 */ /* 0x000fe400000000ff */
[----:B------:R-:W-:Y:S02]  /*0d60*/  PRMT R24, R41, 0x9910, RZ ;  /* 0x0000991029187816 */ /* 0x000fe400000000ff */
[----:B------:R-:W-:Y:S02]  /*0d70*/  ISETP.GT.AND P1, PT, R23, 0x2, PT ;  /* 0x000000021700780c */ /* 0x000fe40003f24270 */
[----:B--2---:R-:W-:Y:S01]  /*0d80*/  LEA R40, R19, UR4, 0x2 ;  /* 0x0000000413287c11 */ /* 0x004fe2000f8e10ff */
[----:B------:R-:W-:Y:S01]  /*0d90*/  BAR.SYNC.DEFER_BLOCKING 0x0 ;  /* 0x0000000000007b1d */ /* 0x000fe20000010000 */
[----:B------:R-:W-:Y:S02]  /*0da0*/  SEL R39, RZ, 0x1, !P4 ;  /* 0x00000001ff277807 */ /* 0x000fe40006000000 */
[----:B------:R-:W-:-:S02]  /*0db0*/  LOP3.LUT R32, R32, R31, RZ, 0x3c, !PT ;  /* 0x0000001f20207212 */ /* 0x000fc400078e3cff */
[C---:B------:R-:W-:Y:S02]  /*0dc0*/  ISETP.GE.AND P4, PT, R24.reuse, 0x3, PT ;  /* 0x000000031800780c */ /* 0x040fe40003f86270 */
[----:B------:R-:W-:Y:S02]  /*0dd0*/  ISETP.LT.AND P1, PT, R24, 0x3, P1 ;  /* 0x000000031800780c */ /* 0x000fe40000f21270 */
[----:B------:R-:W-:Y:S01]  /*0de0*/  PRMT R25, R38, 0x9910, RZ ;  /* 0x0000991026197816 */ /* 0x000fe200000000ff */
[----:B------:R-:W0:Y:S04]  /*0df0*/  LDS R36, [R40] ;  /* 0x0000000028247984 */ /* 0x000e280000000800 */
[----:B------:R-:W-:Y:S04]  /*0e00*/  LDS R31, [R40+0x204] ;  /* 0x00020400281f7984 */ /* 0x000fe80000000800 */
[----:B------:R-:W1:Y:S04]  /*0e10*/  LDS R34, [R40+0x408] ;  /* 0x0004080028227984 */ /* 0x000e680000000800 */
[----:B------:R2:W-:Y:S01]  /*0e20*/  LDS R24, [R40+0x60c] ;  /* 0x00060c0028187984 */ /* 0x0005e20000000800 */
[----:B------:R-:W-:-:S02]  /*0e30*/  IMAD.MOV.U32 R23, RZ, RZ, R25 ;  /* 0x000000ffff177224 */ /* 0x000fc400078e0019 */
[C---:B------:R-:W-:Y:S01]  /*0e40*/  IMAD R25, R18.reuse, -0x2, R29 ;  /* 0xfffffffe12197824 */ /* 0x040fe200078e021d */
[----:B------:R-:W-:Y:S02]  /*0e50*/  BAR.SYNC.DEFER_BLOCKING 0x0 ;  /* 0x0000000000007b1d */ /* 0x000fe40000010000 */
[----:B------:R-:W-:Y:S02]  /*0e60*/  ISETP.GT.XOR P4, PT, R23, 0x2, !P4 ;  /* 0x000000021700780c */ /* 0x000fe40006784a70 */
[----:B------:R-:W-:Y:S02]  /*0e70*/  LEA R23, R18, UR4, 0x1 ;  /* 0x0000000412177c11 */ /* 0x000fe4000f8e08ff */
[----:B------:R-:W-:Y:S04]  /*0e80*/  STS.U16 [R25], R26 ;  /* 0x0000001a19007388 */ /* 0x000fe80000000400 */
[----:B------:R-:W-:Y:S04]  /*0e90*/  STS.U16 [R23+0x40], R21 ;  /* 0x0000401517007388 */ /* 0x000fe80000000400 */
[----:B------:R-:W-:Y:S04]  /*0ea0*/  STS.U16 [R23+0x80], R22 ;  /* 0x0000801617007388 */ /* 0x000fe80000000400 */
[----:B------:R-:W-:Y:S01]  /*0eb0*/  STS.U16 [R23+0xc0], R30 ;  /* 0x0000c01e17007388 */ /* 0x000fe20000000400 */
[----:B------:R-:W-:Y:S01]  /*0ec0*/  BAR.SYNC.DEFER_BLOCKING 0x0 ;  /* 0x0000000000007b1d */ /* 0x000fe20000010000 */
[----:B------:R-:W-:Y:S01]  /*0ed0*/  IMAD R27, R19, -0x2, R40 ;  /* 0xfffffffe131b7824 */ /* 0x000fe200078e0228 */
[----:B------:R-:W-:-:S02]  /*0ee0*/  SEL R43, RZ, 0x1, !P0 ;  /* 0x00000001ff2b7807 */ /* 0x000fc40004000000 */
[----:B------:R-:W-:Y:S02]  /*0ef0*/  SEL R45, RZ, 0x1, !P6 ;  /* 0x00000001ff2d7807 */ /* 0x000fe40007000000 */
[----:B------:R-:W-:Y:S04]  /*0f00*/  LDS.U16 R37, [R27] ;  /* 0x000000001b257984 */ /* 0x000fe80000000400 */
[----:B------:R-:W-:Y:S04]  /*0f10*/  LDS.U16 R35, [R27+0x102] ;  /* 0x000102001b237984 */ /* 0x000fe80000000400 */
[----:B------:R-:W-:Y:S04]  /*0f20*/  LDS.U16 R33, [R27+0x204] ;  /* 0x000204001b217984 */ /* 0x000fe80000000400 */
[----:B------:R-:W-:Y:S01]  /*0f30*/  LDS.U16 R29, [R27+0x306] ;  /* 0x000306001b1d7984 */ /* 0x000fe20000000400 */
[----:B------:R-:W-:Y:S01]  /*0f40*/  BAR.SYNC.DEFER_BLOCKING 0x0 ;  /* 0x0000000000007b1d */ /* 0x000fe20000010000 */
[----:B--2---:R-:W-:-:S05]  /*0f50*/  SEL R40, RZ, 0x1, !P1 ;  /* 0x00000001ff287807 */ /* 0x004fca0004800000 */
[----:B------:R-:W-:Y:S04]  /*0f60*/  STS.U8 [R18+UR4], R39 ;  /* 0x0000002712007988 */ /* 0x000fe80008000004 */
[----:B------:R2:W-:Y:S04]  /*0f70*/  STS.U8 [R18+UR4+0x20], R43 ;  /* 0x0000202b12007988 */ /* 0x0005e80008000004 */
[----:B------:R3:W-:Y:S04]  /*0f80*/  STS.U8 [R18+UR4+0x40], R45 ;  /* 0x0000402d12007988 */ /* 0x0007e80008000004 */
[----:B------:R-:W-:Y:S01]  /*0f90*/  STS.U8 [R18+UR4+0x60], R40 ;  /* 0x0000602812007988 */ /* 0x000fe20008000004 */
[----:B------:R-:W-:Y:S01]  /*0fa0*/  BAR.SYNC.DEFER_BLOCKING 0x0 ;  /* 0x0000000000007b1d */ /* 0x000fe20000010000 */
[----:B------:R-:W-:-:S02]  /*0fb0*/  SEL R42, RZ, 0x1, !P3 ;  /* 0x00000001ff2a7807 */ /* 0x000fc40005800000 */
[----:B------:R-:W-:-:S03]  /*0fc0*/  SEL R44, RZ, 0x1, !P2 ;  /* 0x00000001ff2c7807 */ /* 0x000fc60005000000 */
[----:B------:R-:W-:Y:S04]  /*0fd0*/  LDS.U8 R21, [R19+UR4] ;  /* 0x0000000413157984 */ /* 0x000fe80008000000 */
[----:B------:R-:W-:Y:S04]  /*0fe0*/  LDS.U8 R22, [R19+UR4+0x81] ;  /* 0x0000810413167984 */ /* 0x000fe80008000000 */
[----:B------:R-:W-:Y:S04]  /*0ff0*/  LDS.U8 R26, [R19+UR4+0x102] ;  /* 0x00010204131a7984 */ /* 0x000fe80008000000 */
[----:B------:R-:W-:Y:S01]  /*1000*/  LDS.U8 R30, [R19+UR4+0x183] ;  /* 0x00018304131e7984 */ /* 0x000fe20008000000 */
[----:B------:R-:W-:Y:S01]  /*1010*/  BAR.SYNC.DEFER_BLOCKING 0x0 ;  /* 0x0000000000007b1d */ /* 0x000fe20000010000 */
[----:B--2---:R-:W-:-:S02]  /*1020*/  SEL R43, RZ, 0x1, !P5 ;  /* 0x00000001ff2b7807 */ /* 0x004fc40006800000 */
[----:B---3--:R-:W-:-:S03]  /*1030*/  SEL R45, RZ, 0x1, !P4 ;  /* 0x00000001ff2d7807 */ /* 0x008fc60006000000 */
[----:B------:R-:W-:Y:S04]  /*1040*/  STS.U8 [R18+UR4], R42 ;  /* 0x0000002a12007988 */ /* 0x000fe80008000004 */
[----:B------:R-:W-:Y:S04]  /*1050*/  STS.U8 [R18+UR4+0x20], R44 ;  /* 0x0000202c12007988 */ /* 0x000fe80008000004 */
[----:B------:R-:W-:Y:S04]  /*1060*/  STS.U8 [R18+UR4+0x40], R43 ;  /* 0x0000402b12007988 */ /* 0x000fe80008000004 */
[----:B------:R2:W-:Y:S01]  /*1070*/  STS.U8 [R18+UR4+0x60], R45 ;  /* 0x0000602d12007988 */ /* 0x0005e20008000004 */
[----:B------:R-:W-:Y:S01]  /*1080*/  BAR.SYNC.DEFER_BLOCKING 0x0 ;  /* 0x0000000000007b1d */ /* 0x000fe20000010000 */
[----:B--2---:R-:W-:-:S05]  /*1090*/  LOP3.LUT R45, R41, R38, RZ, 0x3c, !PT ;  /* 0x00000026292d7212 */ /* 0x004fca00078e3cff */
[----:B------:R-:W2:Y:S04]  /*10a0*/  LDS.U8 R39, [R19+UR4] ;  /* 0x0000000413277984 */ /* 0x000ea80008000000 */
[----:B------:R-:W3:Y:S04]  /*10b0*/  LDS.U8 R40, [R19+UR4+0x102] ;  /* 0x0001020413287984 */ /* 0x000ee80008000000 */
[----:B------:R-:W4:Y:S04]  /*10c0*/  LDS.U8 R38, [R19+UR4+0x81] ;  /* 0x0000810413267984 */ /* 0x000f280008000000 */
[----:B------:R-:W5:Y:S01]  /*10d0*/  LDS.U8 R41, [R19+UR4+0x183] ;  /* 0x0001830413297984 */ /* 0x000f620008000000 */
[----:B------:R-:W-:Y:S06]  /*10e0*/  BAR.SYNC.DEFER_BLOCKING 0x0 ;  /* 0x0000000000007b1d */ /* 0x000fec0000010000 */
[----:B------:R-:W-:Y:S04]  /*10f0*/  STS.U16 [R25], R20 ;  /* 0x0000001419007388 */ /* 0x000fe80000000400 */
[----:B------:R-:W-:Y:S04]  /*1100*/  STS.U16 [R23+0x40], R28 ;  /* 0x0000401c17007388 */ /* 0x000fe80000000400 */
[----:B------:R-:W-:Y:S04]  /*1110*/  STS.U16 [R23+0x80], R32 ;  /* 0x0000802017007388 */ /* 0x000fe80000000400 */
[----:B------:R-:W-:Y:S01]  /*1120*/  STS.U16 [R23+0xc0], R45 ;  /* 0x0000c02d17007388 */ /* 0x000fe20000000400 */
[----:B------:R-:W-:Y:S01]  /*1130*/  BAR.SYNC.DEFER_BLOCKING 0x0 ;  /* 0x0000000000007b1d */ /* 0x000fe20000010000 */
[----:B0-----:R-:W-:-:S05]  /*1140*/  LOP3.LUT R17, R36, R17, RZ, 0x3c, !PT ;  /* 0x0000001124117212 */ /* 0x001fca00078e3cff */
[----:B------:R-:W0:Y:S04]  /*1150*/  LDS.U16 R43, [R27+0x102] ;  /* 0x000102001b2b7984 */ /* 0x000e280000000400 */
[----:B------:R-:W0:Y:S04]  /*1160*/  LDS.U16 R44, [R27] ;  /* 0x000000001b2c7984 */ /* 0x000e280000000400 */
[----:B------:R-:W0:Y:S04]  /*1170*/  LDS.U16 R18, [R27+0x204] ;  /* 0x000204001b127984 */ /* 0x000e280000000400 */
[----:B------:R-:W0:Y:S01]  /*1180*/  LDS.U16 R42, [R27+0x306] ;  /* 0x000306001b2a7984 */ /* 0x000e220000000400 */
[----:B-1----:R-:W-:-:S02]  /*1190*/  LOP3.LUT R34, R34, R11, RZ, 0x3c, !PT ;  /* 0x0000000b22227212 */ /* 0x002fc400078e3cff */
[----:B------:R-:W-:Y:S02]  /*11a0*/  LOP3.LUT R31, R31, R6, RZ, 0x3c, !PT ;  /* 0x000000061f1f7212 */ /* 0x000fe400078e3cff */
[----:B------:R-:W-:Y:S02]  /*11b0*/  FSETP.GT.AND P1, PT, R17, R34, PT ;  /* 0x000000221100720b */ /* 0x000fe40003f24000 */
[----:B--2---:R-:W-:Y:S02]  /*11c0*/  LOP3.LUT R39, R39, 0x1, RZ, 0xc0, !PT ;  /* 0x0000000127277812 */ /* 0x004fe400078ec0ff */
[----:B---3--:R-:W-:Y:S02]  /*11d0*/  LOP3.LUT R40, R40, 0x1, RZ, 0xc0, !PT ;  /* 0x0000000128287812 */ /* 0x008fe400078ec0ff */
[----:B------:R-:W-:Y:S02]  /*11e0*/  FSETP.GT.AND P2, PT, R31, R24, PT ;  /* 0x000000181f00720b */ /* 0x000fe40003f44000 */
[----:B----4-:R-:W-:-:S02]  /*11f0*/  LOP3.LUT R38, R38, 0x1, RZ, 0xc0, !PT ;  /* 0x0000000126267812 */ /* 0x010fc400078ec0ff */
[----:B-----5:R-:W-:Y:S02]  /*1200*/  LOP3.LUT R41, R41, 0x1, RZ, 0xc0, !PT ;  /* 0x0000000129297812 */ /* 0x020fe400078ec0ff */
[----:B------:R-:W-:Y:S02]  /*1210*/  ISETP.EQ.U32.AND P0, PT, R39, 0x1, P1 ;  /* 0x000000012700780c */ /* 0x000fe40000f02070 */
[----:B------:R-:W-:Y:S02]  /*1220*/  ISETP.EQ.U32.AND P3, PT, R40, 0x1, P1 ;  /* 0x000000012800780c */ /* 0x000fe40000f62070 */
[----:B------:R-:W-:Y:S02]  /*1230*/  ISETP.EQ.U32.AND P1, PT, R38, 0x1, P2 ;  /* 0x000000012600780c */ /* 0x000fe40001722070 */
[----:B------:R-:W-:Y:S02]  /*1240*/  LOP3.LUT R22, R22, 0x1, RZ, 0xc0, !PT ;  /* 0x0000000116167812 */ /* 0x000fe400078ec0ff */
[----:B------:R-:W-:-:S02]  /*1250*/  LOP3.LUT R21, R21, 0x1, RZ, 0xc0, !PT ;  /* 0x0000000115157812 */ /* 0x000fc400078ec0ff */
[----:B------:R-:W-:Y:S02]  /*1260*/  ISETP.EQ.U32.AND P2, PT, R41, 0x1, P2 ;  /* 0x000000012900780c */ /* 0x000fe40001742070 */
[----:B------:R-:W-:Y:S02]  /*1270*/  LOP3.LUT R26, R26, 0x1, RZ, 0xc0, !PT ;  /* 0x000000011a1a7812 */ /* 0x000fe400078ec0ff */
[----:B------:R-:W-:Y:S02]  /*1280*/  LOP3.LUT R30, R30, 0x1, RZ, 0xc0, !PT ;  /* 0x000000011e1e7812 */ /* 0x000fe400078ec0ff */
[----:B------:R-:W-:Y:S02]  /*1290*/  ISETP.EQ.U32.OR P1, PT, R22, 0x1, P1 ;  /* 0x000000011600780c */ /* 0x000fe40000f22470 */
[----:B------:R-:W-:Y:S02]  /*12a0*/  ISETP.EQ.U32.OR P0, PT, R21, 0x1, P0 ;  /* 0x000000011500780c */ /* 0x000fe40000702470 */
[----:B------:R-:W-:-:S02]  /*12b0*/  ISETP.EQ.U32.OR P3, PT, R26, 0x1, P3 ;  /* 0x000000011a00780c */ /* 0x000fc40001f62470 */
[----:B------:R-:W-:Y:S02]  /*12c0*/  ISETP.EQ.U32.OR P2, PT, R30, 0x1, P2 ;  /* 0x000000011e00780c */ /* 0x000fe40001742470 */
[----:B0-----:R-:W-:Y:S02]  /*12d0*/  SEL R20, R43, RZ, P1 ;  /* 0x000000ff2b147207 */ /* 0x001fe40000800000 */
[----:B------:R-:W-:Y:S02]  /*12e0*/  SEL R6, R44, RZ, P0 ;  /* 0x000000ff2c067207 */ /* 0x000fe40000000000 */
[----:B------:R-:W-:Y:S02]  /*12f0*/  SEL R18, R18, RZ, P3 ;  /* 0x000000ff12127207 */ /* 0x000fe40001800000 */
[----:B------:R-:W-:Y:S01]  /*1300*/  SEL R42, R42, RZ, P2 ;  /* 0x000000ff2a2a7207 */ /* 0x000fe20001000000 */
[----:B------:R-:W-:Y:S01]  /*1310*/  IMAD R9, R9, 0x2, R27 ;  /* 0x0000000209097824 */ /* 0x000fe200078e021b */
[----:B------:R-:W-:Y:S01]  /*1320*/  LOP3.LUT R35, R20, R35, RZ, 0x3c, !PT ;  /* 0x0000002314237212 */ /* 0x000fe200078e3cff */
[----:B------:R-:W-:Y:S01]  /*1330*/  BAR.SYNC.DEFER_BLOCKING 0x0 ;  /* 0x0000000000007b1d */ /* 0x000fe20000010000 */
[----:B------:R-:W-:-:S02]  /*1340*/  LOP3.LUT R6, R6, R37, RZ, 0x3c, !PT ;  /* 0x0000002506067212 */ /* 0x000fc400078e3cff */
[----:B------:R-:W-:Y:S02]  /*1350*/  LOP3.LUT R18, R18, R33, RZ, 0x3c, !PT ;  /* 0x0000002112127212 */ /* 0x000fe400078e3cff */
[----:B------:R-:W-:Y:S01]  /*1360*/  LOP3.LUT R20, R42, R29, RZ, 0x3c, !PT ;  /* 0x0000001d2a147212 */ /* 0x000fe200078e3cff */
[----:B------:R-:W-:Y:S04]  /*1370*/  STS.U16 [R9], R6 ;  /* 0x0000000609007388 */ /* 0x000fe80000000400 */
[----:B------:R-:W-:Y:S04]  /*1380*/  STS.U16 [R9+0x2], R35 ;  /* 0x0000022309007388 */ /* 0x000fe80000000400 */
[----:B------:R-:W-:Y:S04]  /*1390*/  STS.U16 [R9+0x4], R18 ;  /* 0x0000041209007388 */ /* 0x000fe80000000400 */
[----:B------:R-:W-:Y:S01]  /*13a0*/  STS.U16 [R9+0x6], R20 ;  /* 0x0000061409007388 */ /* 0x000fe20000000400 */
[--C-:B------:R-:W-:Y:S01]  /*13b0*/  IMAD R19, R4, 0x2, R27.reuse ;  /* 0x0000000204137824 */ /* 0x100fe200078e021b */
[----:B------:R-:W-:Y:S01]  /*13c0*/  BAR.SYNC.DEFER_BLOCKING 0x0 ;  /* 0x0000000000007b1d */ /* 0x000fe20000010000 */
[----:B------:R-:W-:-:S02]  /*13d0*/  IMAD R2, R2, 0x2, R27 ;  /* 0x0000000202027824 */ /* 0x000fc400078e021b */
[--C-:B------:R-:W-:Y:S02]  /*13e0*/  IMAD R13, R13, 0x2, R27.reuse ;  /* 0x000000020d0d7824 */ /* 0x100fe400078e021b */
[----:B------:R-:W-:Y:S01]  /*13f0*/  IMAD R0, R0, 0x2, R27 ;  /* 0x0000000200007824 */ /* 0x000fe200078e021b */
[----:B------:R-:W0:Y:S01]  /*1400*/  S2R R11, SR_TID.X ;  /* 0x00000000000b7919 */ /* 0x000e220000002100 */
[----:B------:R-:W1:Y:S04]  /*1410*/  LDS.U16 R21, [R19] ;  /* 0x0000000013157984 */ /* 0x000e680000000400 */
[----:B------:R-:W2:Y:S04]  /*1420*/  LDS.U16 R22, [R2+0x100] ;  /* 0x0001000002167984 */ /* 0x000ea80000000400 */
[----:B------:R-:W3:Y:S04]  /*1430*/  LDS.U16 R26, [R13+0x200] ;  /* 0x000200000d1a7984 */ /* 0x000ee80000000400 */
[----:B------:R-:W4:Y:S01]  /*1440*/  LDS.U16 R32, [R0+0x300] ;  /* 0x0003000000207984 */ /* 0x000f220000000400 */
[----:B------:R-:W-:Y:S01]  /*1450*/  SEL R37, R34, R17, P0 ;  /* 0x0000001122257207 */ /* 0x000fe20000000000 */
[----:B------:R-:W-:Y:S01]  /*1460*/  BAR.SYNC.DEFER_BLOCKING 0x0 ;  /* 0x0000000000007b1d */ /* 0x000fe20000010000 */
[----:B------:R-:W-:-:S02]  /*1470*/  SEL R41, R17, R34, P3 ;  /* 0x0000002211297207 */ /* 0x000fc40001800000 */
[----:B------:R-:W-:Y:S02]  /*1480*/  SEL R39, R24, R31, P1 ;  /* 0x0000001f18277207 */ /* 0x000fe40000800000 */
[----:B------:R-:W-:Y:S01]  /*1490*/  SEL R43, R31, R24, P2 ;  /* 0x000000181f2b7207 */ /* 0x000fe20001000000 */
[----:B------:R-:W-:Y:S04]  /*14a0*/  STS [R16], R37 ;  /* 0x0000002510007388 */ /* 0x000fe80000000800 */
[----:B------:R-:W-:Y:S04]  /*14b0*/  STS [R16+0x4], R39 ;  /* 0x0000042710007388 */ /* 0x000fe80000000800 */
[----:B------:R-:W-:Y:S04]  /*14c0*/  STS [R16+0x8], R41 ;  /* 0x0000082910007388 */ /* 0x000fe80000000800 */
[----:B------:R-:W-:Y:S01]  /*14d0*/  STS [R16+0xc], R43 ;  /* 0x00000c2b10007388 */ /* 0x000fe20000000800 */
[----:B------:R-:W-:Y:S01]  /*14e0*/  BAR.SYNC.DEFER_BLOCKING 0x0 ;  /* 0x0000000000007b1d */ /* 0x000fe20000010000 */
[----:B-1----:R-:W-:-:S02]  /*14f0*/  PRMT R29, R21, 0x9910, RZ ;  /* 0x00009910151d7816 */ /* 0x002fc400000000ff */
[----:B0-----:R-:W-:-:S03]  /*1500*/  LOP3.LUT R21, R11, 0x1, RZ, 0xc0, !PT ;  /* 0x000000010b157812 */ /* 0x001fc600078ec0ff */
[-C--:B------:R-:W-:Y:S02]  /*1510*/  IMAD R28, R14, R29.reuse, RZ ;  /* 0x0000001d0e1c7224 */ /* 0x080fe400078e02ff */
[----:B------:R-:W-:-:S03]  /*1520*/  IMAD R29, R21, R29, RZ ;  /* 0x0000001d151d7224 */ /* 0x000fc600078e02ff */
[----:B------:R-:W-:Y:S02]  /*1530*/  LOP3.LUT R33, R28, 0xffff, RZ, 0xc0, !PT ;  /* 0x0000ffff1c217812 */ /* 0x000fe400078ec0ff */
[----:B------:R-:W-:Y:S02]  /*1540*/  LOP3.LUT R34, R29, 0xffff, RZ, 0xc0, !PT ;  /* 0x0000ffff1d227812 */ /* 0x000fe400078ec0ff */
[----:B--2---:R-:W-:Y:S02]  /*1550*/  PRMT R24, R22, 0x9910, RZ ;  /* 0x0000991016187816 */ /* 0x004fe400000000ff */
[----:B------:R-:W0:Y:S04]  /*1560*/  SHFL.BFLY PT, R33, R33, 0x1, 0x1f ;  /* 0x0c201f0021217f89 */ /* 0x000e2800000e0000 */
[----:B------:R-:W1:Y:S04]  /*1570*/  SHFL.BFLY PT, R34, R34, 0x1, 0x1f ;  /* 0x0c201f0022227f89 */ /* 0x000e6800000e0000 */
[----:B------:R4:W-:Y:S01]  /*1580*/  LDS R22, [R15] ;  /* 0x000000000f167984 */ /* 0x0009e20000000800 */
[----:B------:R-:W-:Y:S01]  /*1590*/  IMAD R17, R21, R24, RZ ;  /* 0x0000001815117224 */ /* 0x000fe200078e02ff */
[----:B---3--:R-:W-:-:S02]  /*15a0*/  PRMT R26, R26, 0x9910, RZ ;  /* 0x000099101a1a7816 */ /* 0x008fc400000000ff */
[----:B------:R-:W-:Y:S02]  /*15b0*/  LDS R5, [R5+0x600] ;  /* 0x0006000005057984 */ /* 0x000fe40000000800 */
[----:B------:R-:W-:-:S05]  /*15c0*/  LOP3.LUT R36, R17, 0xffff, RZ, 0xc0, !PT ;  /* 0x0000ffff11247812 */ /* 0x000fca00078ec0ff */
[----:B------:R-:W2:Y:S01]  /*15d0*/  SHFL.BFLY PT, R16, R36, 0x1, 0x1f ;  /* 0x0c201f0024107f89 */ /* 0x000ea200000e0000 */
[----:B----4-:R-:W-:Y:S01]  /*15e0*/  PRMT R15, R32, 0x9910, RZ ;  /* 0x00009910200f7816 */ /* 0x010fe200000000ff */
[----:B------:R-:W-:Y:S02]  /*15f0*/  IMAD.MOV.U32 R37, RZ, RZ, R26 ;  /* 0x000000ffff257224 */ /* 0x000fe400078e001a */
[----:B0-----:R-:W-:Y:S01]  /*1600*/  IMAD.IADD R31, R28, 0x1, R33 ;  /* 0x000000011c1f7824 */ /* 0x001fe200078e0221 */
[----:B------:R-:W-:Y:S01]  /*1610*/  LDS R26, [R10+0x400] ;  /* 0x000400000a1a7984 */ /* 0x000fe20000000800 */
[----:B-1----:R-:W-:-:S03]  /*1620*/  IMAD.IADD R34, R29, 0x1, R34 ;  /* 0x000000011d227824 */ /* 0x002fc600078e0222 */
[----:B------:R0:W-:Y:S01]  /*1630*/  LDS R28, [R8+0x200] ;  /* 0x00020000081c7984 */ /* 0x0001e20000000800 */
[----:B------:R-:W-:Y:S02]  /*1640*/  IMAD.MOV.U32 R29, RZ, RZ, R15 ;  /* 0x000000ffff1d7224 */ /* 0x000fe400078e000f */
[C---:B------:R-:W-:Y:S02]  /*1650*/  IMAD R24, R14.reuse, R24, RZ ;  /* 0x000000180e187224 */ /* 0x040fe400078e02ff */
[-C--:B------:R-:W-:Y:S02]  /*1660*/  IMAD R30, R14, R37.reuse, RZ ;  /* 0x000000250e1e7224 */ /* 0x080fe400078e02ff */
[C---:B------:R-:W-:Y:S01]  /*1670*/  IMAD R37, R21.reuse, R37, RZ ;  /* 0x0000002515257224 */ /* 0x040fe200078e02ff */
[----:B0-----:R-:W-:Y:S01]  /*1680*/  PRMT R8, R34, 0x9910, RZ ;  /* 0x0000991022087816 */ /* 0x001fe200000000ff */
[----:B------:R-:W-:Y:S01]  /*1690*/  IMAD R10, R21, R29, RZ ;  /* 0x0000001d150a7224 */ /* 0x000fe200078e02ff */
[----:B------:R-:W-:Y:S01]  /*16a0*/  PRMT R15, R31, 0x9910, RZ ;  /* 0x000099101f0f7816 */ /* 0x000fe200000000ff */
[----:B------:R-:W-:Y:S01]  /*16b0*/  BAR.SYNC.DEFER_BLOCKING 0x0 ;  /* 0x0000000000007b1d */ /* 0x000fe20000010000 */
[----:B------:R-:W-:-:S02]  /*16c0*/  ISETP.GE.AND P5, PT, R8, 0x3, PT ;  /* 0x000000030800780c */ /* 0x000fc40003fa6270 */
[----:B------:R-:W-:Y:S02]  /*16d0*/  LOP3.LUT R33, R24, 0xffff, RZ, 0xc0, !PT ;  /* 0x0000ffff18217812 */ /* 0x000fe400078ec0ff */
[----:B------:R-:W-:Y:S02]  /*16e0*/  LOP3.LUT R8, R34, R31, RZ, 0x3c, !PT ;  /* 0x0000001f22087212 */ /* 0x000fe400078e3cff */
[----:B------:R-:W-:Y:S02]  /*16f0*/  LOP3.LUT R32, R37, 0xffff, RZ, 0xc0, !PT ;  /* 0x0000ffff25207812 */ /* 0x000fe400078ec0ff */
[----:B------:R-:W-:Y:S02]  /*1700*/  LOP3.LUT R31, R10, 0xffff, RZ, 0xc0, !PT ;  /* 0x0000ffff0a1f7812 */ /* 0x000fe400078ec0ff */
[C---:B------:R-:W-:Y:S02]  /*1710*/  ISETP.GE.AND P4, PT, R15.reuse, 0x3, PT ;  /* 0x000000030f00780c */ /* 0x040fe40003f86270 */
[----:B------:R-:W-:Y:S01]  /*1720*/  ISETP.LT.XOR P3, PT, R15, 0x3, !P5 ;  /* 0x000000030f00780c */ /* 0x000fe20006f61a70 */
[----:B--2---:R-:W-:Y:S01]  /*1730*/  IMAD.IADD R15, R17, 0x1, R16 ;  /* 0x00000001110f7824 */ /* 0x004fe200078e0210 */
[----:B------:R-:W-:Y:S01]  /*1740*/  LOP3.LUT R39, R30, 0xffff, RZ, 0xc0, !PT ;  /* 0x0000ffff1e277812 */ /* 0x000fe200078ec0ff */
[-C--:B------:R-:W-:Y:S01]  /*1750*/  IMAD R16, R12, R22.reuse, RZ ;  /* 0x000000160c107224 */ /* 0x080fe200078e02ff */
[----:B------:R-:W0:Y:S01]  /*1760*/  SHFL.BFLY PT, R33, R33, 0x1, 0x1f ;  /* 0x0c201f0021217f89 */ /* 0x000e2200000e0000 */
[----:B------:R-:W-:-:S03]  /*1770*/  IMAD R22, R21, R22, RZ ;  /* 0x0000001615167224 */ /* 0x000fc600078e02ff */
[----:B------:R-:W1:Y:S01]  /*1780*/  SHFL.BFLY PT, R32, R32, 0x1, 0x1f ;  /* 0x0c201f0020207f89 */ /* 0x000e6200000e0000 */
[----:B------:R-:W-:-:S03]  /*1790*/  IMAD R14, R14, R29, RZ ;  /* 0x0000001d0e0e7224 */ /* 0x000fc600078e02ff */
[----:B------:R-:W2:Y:S04]  /*17a0*/  SHFL.BFLY PT, R31, R31, 0x1, 0x1f ;  /* 0x0c201f001f1f7f89 */ /* 0x000ea800000e0000 */
[----:B------:R-:W3:Y:S04]  /*17b0*/  SHFL.BFLY PT, R39, R39, 0x1, 0x1f ;  /* 0x0c201f0027277f89 */ /* 0x000ee800000e0000 */
[----:B------:R-:W4:Y:S04]  /*17c0*/  SHFL.BFLY PT, R29, R16, 0x1, 0x1f ;  /* 0x0c201f00101d7f89 */ /* 0x000f2800000e0000 */
[----:B------:R-:W5:Y:S01]  /*17d0*/  SHFL.BFLY PT, R17, R22, 0x1, 0x1f ;  /* 0x0c201f0016117f89 */ /* 0x000f6200000e0000 */
[----:B------:R-:W-:-:S02]  /*17e0*/  LOP3.LUT R36, R14, 0xffff, RZ, 0xc0, !PT ;  /* 0x0000ffff0e247812 */ /* 0x000fc400078ec0ff */
[----:B------:R-:W-:Y:S01]  /*17f0*/  PRMT R34, R15, 0x9910, RZ ;  /* 0x000099100f227816 */ /* 0x000fe200000000ff */
[----:B0-----:R-:W-:Y:S02]  /*1800*/  IMAD.IADD R24, R24, 0x1, R33 ;  /* 0x0000000118187824 */ /* 0x001fe400078e0221 */
[----:B------:R-:W0:Y:S01]  /*1810*/  SHFL.BFLY PT, R33, R36, 0x1, 0x1f ;  /* 0x0c201f0024217f89 */ /* 0x000e2200000e0000 */
[----:B------:R-:W-:Y:S01]  /*1820*/  ISETP.GE.AND P1, PT, R34, 0x3, PT ;  /* 0x000000032200780c */ /* 0x000fe20003f26270 */
[----:B-1----:R-:W-:Y:S02]  /*1830*/  IMAD.IADD R37, R37, 0x1, R32 ;  /* 0x0000000125257824 */ /* 0x002fe400078e0220 */
[-C--:B------:R-:W-:Y:S02]  /*1840*/  IMAD R32, R12, R28.reuse, RZ ;  /* 0x0000001c0c207224 */ /* 0x080fe400078e02ff */
[----:B--2---:R-:W-:Y:S02]  /*1850*/  IMAD.IADD R31, R10, 0x1, R31 ;  /* 0x000000010a1f7824 */ /* 0x004fe400078e021f */
[----:B------:R-:W-:-:S02]  /*1860*/  IMAD R34, R21, R28, RZ ;  /* 0x0000001c15227224 */ /* 0x000fc400078e02ff */
[----:B---3--:R-:W-:Y:S01]  /*1870*/  IMAD.IADD R30, R30, 0x1, R39 ;  /* 0x000000011e1e7824 */ /* 0x008fe200078e0227 */
[----:B------:R-:W-:Y:S01]  /*1880*/  PRMT R10, R31, 0x9910, RZ ;  /* 0x000099101f0a7816 */ /* 0x000fe200000000ff */
[-C--:B------:R-:W-:Y:S02]  /*1890*/  IMAD R28, R12, R26.reuse, RZ ;  /* 0x0000001a0c1c7224 */ /* 0x080fe400078e02ff */
[----:B----4-:R-:W-:Y:S01]  /*18a0*/  IMAD.IADD R29, R16, 0x1, R29 ;  /* 0x00000001101d7824 */ /* 0x010fe200078e021d */
[----:B------:R-:W1:Y:S01]  /*18b0*/  SHFL.BFLY PT, R45, R32, 0x1, 0x1f ;  /* 0x0c201f00202d7f89 */ /* 0x000e6200000e0000 */
[----:B------:R-:W-:Y:S02]  /*18c0*/  IMAD R39, R21, R26, RZ ;  /* 0x0000001a15277224 */ /* 0x000fe400078e02ff */
[----:B-----5:R-:W-:Y:S01]  /*18d0*/  IMAD.IADD R22, R22, 0x1, R17 ;  /* 0x0000000116167824 */ /* 0x020fe200078e0211 */
[----:B------:R-:W2:Y:S01]  /*18e0*/  SHFL.BFLY PT, R43, R34, 0x1, 0x1f ;  /* 0x0c201f00222b7f89 */ /* 0x000ea200000e0000 */
[----:B------:R-:W-:-:S02]  /*18f0*/  IMAD R12, R12, R5, RZ ;  /* 0x000000050c0c7224 */ /* 0x000fc400078e02ff */
[----:B------:R-:W-:Y:S01]  /*1900*/  IMAD R5, R21, R5, RZ ;  /* 0x0000000515057224 */ /* 0x000fe200078e02ff */
[----:B------:R-:W-:Y:S01]  /*1910*/  FSETP.GT.AND P0, PT, R29, R22, PT ;  /* 0x000000161d00720b */ /* 0x000fe20003f04000 */
[----:B------:R-:W3:Y:S01]  /*1920*/  SHFL.BFLY PT, R41, R28, 0x1, 0x1f ;  /* 0x0c201f001c297f89 */ /* 0x000ee200000e0000 */
[----:B------:R-:W-:-:S03]  /*1930*/  IMAD.MOV.U32 R22, RZ, RZ, R10 ;  /* 0x000000ffff167224 */ /* 0x000fc600078e000a */
[----:B------:R-:W4:Y:S04]  /*1940*/  SHFL.BFLY PT, R26, R39, 0x1, 0x1f ;  /* 0x0c201f00271a7f89 */ /* 0x000f2800000e0000 */
[----:B------:R-:W5:Y:S04]  /*1950*/  SHFL.BFLY PT, R17, R12, 0x1, 0x1f ;  /* 0x0c201f000c117f89 */ /* 0x000f6800000e0000 */
[----:B------:R-:W3:Y:S01]  /*1960*/  SHFL.BFLY PT, R10, R5, 0x1, 0x1f ;  /* 0x0c201f00050a7f89 */ /* 0x000ee200000e0000 */
[----:B------:R-:W-:Y:S01]  /*1970*/  SEL R21, R8, RZ, !P3 ;  /* 0x000000ff08157207 */ /* 0x000fe20005800000 */
[----:B0-----:R-:W-:Y:S01]  /*1980*/  IMAD.IADD R16, R14, 0x1, R33 ;  /* 0x000000010e107824 */ /* 0x001fe200078e0221 */
[----:B------:R-:W-:-:S02]  /*1990*/  PRMT R38, R37, 0x9910, RZ ;  /* 0x0000991025267816 */ /* 0x000fc400000000ff */
[----:B------:R-:W-:Y:S02]  /*19a0*/  LOP3.LUT R37, R37, R30, RZ, 0x3c, !PT ;  /* 0x0000001e25257212 */ /* 0x000fe400078e3cff */
[----:B------:R-:W-:Y:S02]  /*19b0*/  PRMT R30, R30, 0x9910, RZ ;  /* 0x000099101e1e7816 */ /* 0x000fe400000000ff */
[----:B------:R-:W-:Y:S02]  /*19c0*/  SEL R14, R21, RZ, P0 ;  /* 0x000000ff150e7207 */ /* 0x000fe40000000000 */
[----:B------:R-:W-:Y:S02]  /*19d0*/  PRMT R21, R24, 0x9910, RZ ;  /* 0x0000991018157816 */ /* 0x000fe400000000ff */
[----:B------:R-:W-:Y:S01]  /*19e0*/  ISETP.GE.AND P0, PT, R22, 0x3, PT ;  /* 0x000000031600780c */ /* 0x000fe20003f06270 */
[----:B-1----:R-:W-:Y:S01]  /*19f0*/  IMAD.IADD R45, R32, 0x1, R45 ;  /* 0x00000001202d7824 */ /* 0x002fe200078e022d */
[----:B------:R-:W-:Y:S01]  /*1a00*/  LOP3.LUT R31, R31, R16, RZ, 0x3c, !PT ;  /* 0x000000101f1f7212 */ /* 0x000fe200078e3cff */
[----:B--2---:R-:W-:Y:S01]  /*1a10*/  IMAD.IADD R34, R34, 0x1, R43 ;  /* 0x0000000122227824 */ /* 0x004fe200078e022b */
[----:B------:R-:W-:Y:S01]  /*1a20*/  PRMT R22, R16, 0x9910, RZ ;  /* 0x0000991010167816 */ /* 0x000fe200000000ff */
[----:B------:R-:W-:Y:S01]  /*1a30*/  IMAD.MOV.U32 R16, RZ, RZ, R30 ;  /* 0x000000ffff107224 */ /* 0x000fe200078e001e */
[----:B------:R-:W-:-:S02]  /*1a40*/  @!P5 SEL R14, R14, R8, !P4 ;  /* 0x000000080e0ed207 */ /* 0x000fc40006000000 */
[----:B------:R-:W-:Y:S02]  /*1a50*/  ISETP.GE.AND P2, PT, R38, 0x3, PT ;  /* 0x000000032600780c */ /* 0x000fe40003f46270 */
[----:B------:R-:W-:Y:S02]  /*1a60*/  LOP3.LUT R15, R15, R24, RZ, 0x3c, !PT ;  /* 0x000000180f0f7212 */ /* 0x000fe400078e3cff */
[----:B------:R-:W-:Y:S01]  /*1a70*/  ISETP.LT.XOR P4, PT, R21, 0x3, !P1 ;  /* 0x000000031500780c */ /* 0x000fe20004f81a70 */
[----:B---3--:R-:W-:Y:S01]  /*1a80*/  IMAD.IADD R41, R28, 0x1, R41 ;  /* 0x000000011c297824 */ /* 0x008fe200078e0229 */
[----:B------:R-:W-:Y:S01]  /*1a90*/  FSETP.GT.AND P5, PT, R45, R34, PT ;  /* 0x000000222d00720b */ /* 0x000fe20003fa4000 */
[----:B----4-:R-:W-:Y:S01]  /*1aa0*/  IMAD.IADD R26, R39, 0x1, R26 ;  /* 0x00000001271a7824 */ /* 0x010fe200078e021a */
[----:B------:R-:W-:Y:S01]  /*1ab0*/  ISETP.LT.XOR P6, PT, R16, 0x3, !P2 ;  /* 0x000000031000780c */ /* 0x000fe200057c1a70 */
[----:B-----5:R-:W-:Y:S01]  /*1ac0*/  IMAD.IADD R17, R12, 0x1, R17 ;  /* 0x000000010c117824 */ /* 0x020fe200078e0211 */
[----:B------:R-:W-:Y:S01]  /*1ad0*/  SEL R8, R15, RZ, !P4 ;  /* 0x000000ff0f087207 */ /* 0x000fe20006000000 */
[----:B------:R-:W-:Y:S01]  /*1ae0*/  IMAD.IADD R10, R5, 0x1, R10 ;  /* 0x00000001050a7824 */ /* 0x000fe200078e020a */
[----:B------:R-:W-:-:S02]  /*1af0*/  ISETP.LT.XOR P4, PT, R22, 0x3, !P0 ;  /* 0x000000031600780c */ /* 0x000fc40004781a70 */
[----:B------:R-:W-:Y:S02]  /*1b00*/  FSETP.GT.AND P3, PT, R41, R26, PT ;  /* 0x0000001a2900720b */ /* 0x000fe40003f64000 */
[----:B------:R-:W-:Y:S02]  /*1b10*/  SEL R5, R37, RZ, !P6 ;  /* 0x000000ff25057207 */ /* 0x000fe40007000000 */
[----:B------:R-:W-:Y:S02]  /*1b20*/  SEL R8, R8, RZ, P5 ;  /* 0x000000ff08087207 */ /* 0x000fe40002800000 */
[----:B------:R-:W-:Y:S02]  /*1b30*/  FSETP.GT.AND P5, PT, R17, R10, PT ;  /* 0x0000000a1100720b */ /* 0x000fe40003fa4000 */
[----:B------:R-:W-:Y:S02]  /*1b40*/  SEL R12, R31, RZ, !P4 ;  /* 0x000000ff1f0c7207 */ /* 0x000fe40006000000 */
[----:B------:R-:W-:-:S02]  /*1b50*/  SEL R10, R5, RZ, P3 ;  /* 0x000000ff050a7207 */ /* 0x000fc40001800000 */
[----:B------:R-:W-:Y:S02]  /*1b60*/  ISETP.GE.AND P6, PT, R21, 0x3, PT ;  /* 0x000000031500780c */ /* 0x000fe40003fc6270 */
[----:B------:R-:W-:Y:S02]  /*1b70*/  ISETP.GE.AND P3, PT, R16, 0x3, PT ;  /* 0x000000031000780c */ /* 0x000fe40003f66270 */
[----:B------:R-:W-:Y:S02]  /*1b80*/  ISETP.GE.AND P4, PT, R22, 0x3, PT ;  /* 0x000000031600780c */ /* 0x000fe40003f86270 */
[----:B------:R-:W-:Y:S02]  /*1b90*/  SEL R12, R12, RZ, P5 ;  /* 0x000000ff0c0c7207 */ /* 0x000fe40002800000 */
[----:B------:R-:W-:Y:S02]  /*1ba0*/  @!P1 SEL R8, R8, R15, !P6 ;  /* 0x0000000f08089207 */ /* 0x000fe40007000000 */
[----:B------:R-:W-:-:S02]  /*1bb0*/  @!P2 SEL R10, R10, R37, !P3 ;  /* 0x000000250a0aa207 */ /* 0x000fc40005800000 */
[----:B------:R-:W-:Y:S01]  /*1bc0*/  @!P0 SEL R12, R12, R31, !P4 ;  /* 0x0000001f0c0c8207 */ /* 0x000fe20006000000 */
[----:B------:R-:W-:Y:S04]  /*1bd0*/  STS.U16 [R25], R14 ;  /* 0x0000000e19007388 */ /* 0x000fe80000000400 */
[----:B------:R-:W-:Y:S04]  /*1be0*/  STS.U16 [R23+0x40], R8 ;  /* 0x0000400817007388 */ /* 0x000fe80000000400 */
[----:B------:R-:W-:Y:S04]  /*1bf0*/  STS.U16 [R23+0x80], R10 ;  /* 0x0000800a17007388 */ /* 0x000fe80000000400 */
[----:B------:R-:W-:Y:S01]  /*1c00*/  STS.U16 [R23+0xc0], R12 ;  /* 0x0000c00c17007388 */ /* 0x000fe20000000400 */
[----:B------:R-:W-:Y:S06]  /*1c10*/  BAR.SYNC.DEFER_BLOCKING 0x0 ;  /* 0x0000000000007b1d */ /* 0x000fec0000010000 */
[----:B------:R-:W0:Y:S04]  /*1c20*/  LDS.U16 R5, [R27] ;  /* 0x000000001b057984 */ /* 0x000e280000000400 */
[----:B------:R-:W1:Y:S04]  /*1c30*/  LDS.U16 R16, [R27+0x102] ;  /* 0x000102001b107984 */ /* 0x000e680000000400 */
[----:B------:R-:W2:Y:S04]  /*1c40*/  LDS.U16 R15, [R27+0x204] ;  /* 0x000204001b0f7984 */ /* 0x000ea80000000400 */
[----:B------:R-:W3:Y:S01]  /*1c50*/  LDS.U16 R17, [R27+0x306] ;  /* 0x000306001b117984 */ /* 0x000ee20000000400 */
[----:B0-----:R-:W-:Y:S01]  /*1c60*/  LOP3.LUT R6, R5, R6, RZ, 0x3c, !PT ;  /* 0x0000000605067212 */ /* 0x001fe200078e3cff */
[----:B------:R-:W-:Y:S01]  /*1c70*/  BAR.SYNC.DEFER_BLOCKING 0x0 ;  /* 0x0000000000007b1d */ /* 0x000fe20000010000 */
[----:B-1----:R-:W-:-:S02]  /*1c80*/  LOP3.LUT R16, R16, R35, RZ, 0x3c, !PT ;  /* 0x0000002310107212 */ /* 0x002fc400078e3cff */
[----:B--2---:R-:W-:-:S05]  /*1c90*/  LOP3.LUT R18, R15, R18, RZ, 0x3c, !PT ;  /* 0x000000120f127212 */ /* 0x004fca00078e3cff */
[----:B------:R-:W0:Y:S01]  /*1ca0*/  LDC.64 R14, c[0x0][0x218] ;  /* 0x00008600ff0e7b82 */ /* 0x000e220000000a00 */
[----:B---3--:R-:W-:Y:S01]  /*1cb0*/  LOP3.LUT R20, R17, R20, RZ, 0x3c, !PT ;  /* 0x0000001411147212 */ /* 0x008fe200078e3cff */
[----:B------:R1:W-:Y:S04]  /*1cc0*/  STS.U16 [R9], R6 ;  /* 0x0000000609007388 */ /* 0x0003e80000000400 */
[----:B------:R-:W-:Y:S04]  /*1cd0*/  STS.U16 [R9+0x2], R16 ;  /* 0x0000021009007388 */ /* 0x000fe80000000400 */
[----:B------:R-:W-:Y:S04]  /*1ce0*/  STS.U16 [R9+0x4], R18 ;  /* 0x0000041209007388 */ /* 0x000fe80000000400 */
[----:B------:R2:W-:Y:S01]  /*1cf0*/  STS.U16 [R9+0x6], R20 ;  /* 0x0000061409007388 */ /* 0x0005e20000000400 */
[----:B------:R-:W-:Y:S01]  /*1d00*/  BAR.SYNC.DEFER_BLOCKING 0x0 ;  /* 0x0000000000007b1d */ /* 0x000fe20000010000 */
[----:B------:R-:W-:-:S05]  /*1d10*/  LOP3.LUT R8, R11, 0x3, RZ, 0xc0, !PT ;  /* 0x000000030b087812 */ /* 0x000fca00078ec0ff */
[----:B------:R-:W3:Y:S04]  /*1d20*/  LDS.U16 R19, [R19] ;  /* 0x0000000013137984 */ /* 0x000ee80000000400 */
[----:B------:R0:W4:Y:S04]  /*1d30*/  LDS.U16 R17, [R2+0x100] ;  /* 0x0001000002117984 */ /* 0x0001280000000400 */
[----:B------:R-:W5:Y:S01]  /*1d40*/  LDS.U16 R13, [R13+0x200] ;  /* 0x000200000d0d7984 */ /* 0x000f620000000400 */
[----:B------:R-:W-:Y:S02]  /*1d50*/  LOP3.LUT R5, R7, R4, RZ, 0xfc, !PT ;  /* 0x0000000407057212 */ /* 0x000fe400078efcff */
[----:B------:R-:W-:-:S02]  /*1d60*/  ISETP.NE.AND P0, PT, R3, 0x3, PT ;  /* 0x000000030300780c */ /* 0x000fc40003f05270 */
[----:B------:R-:W-:Y:S02]  /*1d70*/  LOP3.LUT R3, R7, 0x20, R4, 0xfe, !PT ;  /* 0x0000002007037812 */ /* 0x000fe400078efe04 */
[----:B-1----:R-:W-:Y:S02]  /*1d80*/  LOP3.LUT R6, R7, 0x40, R4, 0xfe, !PT ;  /* 0x0000004007067812 */ /* 0x002fe400078efe04 */
[----:B------:R-:W-:Y:S01]  /*1d90*/  LOP3.LUT R4, R7, 0x60, R4, 0xfe, !PT ;  /* 0x0000006007047812 */ /* 0x000fe200078efe04 */
[C---:B--2---:R-:W-:Y:S01]  /*1da0*/  IMAD R9, R5.reuse, 0x3, R8 ;  /* 0x0000000305097824 */ /* 0x044fe200078e0208 */
[----:B------:R-:W-:Y:S02]  /*1db0*/  ISETP.LT.AND P1, PT, R5, 0x200, P0 ;  /* 0x000002000500780c */ /* 0x000fe40000721270 */
[----:B------:R-:W-:Y:S02]  /*1dc0*/  ISETP.LT.AND P2, PT, R3, 0x200, P0 ;  /* 0x000002000300780c */ /* 0x000fe40000741270 */
[----:B------:R-:W-:-:S02]  /*1dd0*/  ISETP.LT.AND P3, PT, R6, 0x200, P0 ;  /* 0x000002000600780c */ /* 0x000fc40000761270 */
[----:B------:R-:W-:Y:S01]  /*1de0*/  ISETP.LT.AND P0, PT, R4, 0x200, P0 ;  /* 0x000002000400780c */ /* 0x000fe20000701270 */
[C---:B------:R-:W-:Y:S02]  /*1df0*/  VIADD R5, R9.reuse, 0x60 ;  /* 0x0000006009057836 */ /* 0x040fe40000000000 */
[C---:B------:R-:W-:Y:S02]  /*1e00*/  VIADD R7, R9.reuse, 0xc0 ;  /* 0x000000c009077836 */ /* 0x040fe40000000000 */
[----:B0-----:R-:W-:-:S04]  /*1e10*/  IMAD.WIDE R2, R9, 0x2, R14 ;  /* 0x0000000209027825 */ /* 0x001fc800078e020e */
[----:B------:R-:W-:-:S04]  /*1e20*/  IMAD.WIDE R4, R5, 0x2, R14 ;  /* 0x0000000205047825 */ /* 0x000fc800078e020e */
[----:B------:R-:W-:Y:S01]  /*1e30*/  IMAD.WIDE R6, R7, 0x2, R14 ;  /* 0x0000000207067825 */ /* 0x000fe200078e020e */
[----:B---3--:R0:W-:Y:S04]  /*1e40*/  @P1 STG.E.U16 desc[UR6][R2.64], R19 ;  /* 0x0000001302001986 */ /* 0x0081e8000c101506 */
[----:B----4-:R0:W-:Y:S04]  /*1e50*/  @P2 STG.E.U16 desc[UR6][R4.64], R17 ;  /* 0x0000001104002986 */ /* 0x0101e8000c101506 */
[----:B-----5:R0:W-:Y:S02]  /*1e60*/  @P3 STG.E.U16 desc[UR6][R6.64], R13 ;  /* 0x0000000d06003986 */ /* 0x0201e4000c101506 */
[----:B0-----:R-:W-:Y:S05]  /*1e70*/  @!P0 EXIT ;  /* 0x000000000000894d */ /* 0x001fea0003800000 */
[----:B0-----:R-:W0:Y:S01]  /*1e80*/  LDS.U16 R5, [R0+0x300] ;  /* 0x0003000000057984 */ /* 0x001e220000000400 */
[----:B------:R-:W-:-:S04]  /*1e90*/  VIADD R3, R9, 0x120 ;  /* 0x0000012009037836 */ /* 0x000fc80000000000 */
[----:B------:R-:W-:-:S05]  /*1ea0*/  IMAD.WIDE R2, R3, 0x2, R14 ;  /* 0x0000000203027825 */ /* 0x000fca00078e020e */
[----:B0-----:R-:W-:Y:S01]  /*1eb0*/  STG.E.U16 desc[UR6][R2.64], R5 ;  /* 0x0000000502007986 */ /* 0x001fe2000c101506 */
[----:B------:R-:W-:Y:S05]  /*1ec0*/  EXIT ;  /* 0x000000000000794d */ /* 0x000fea0003800000 */
.L_x_0:
[----:B------:R-:W-:-:S00]  /*1ed0*/  BRA `(.L_x_0) ;  /* 0xfffffffc00fc7947 */ /* 0x000fc0000383ffff */
[----:B------:R-:W-:-:S00]  /*1ee0*/  NOP ;  /* 0x0000000000007918 */ /* 0x000fc00000000000 */
        /* <DEDUP_REMOVED lines=9> */
.L_x_1:


//--------------------- .nv.shared.triton_per_fused_sort_1 --------------------------
	.section	.nv.shared.triton_per_fused_sort_1,"aw",@nobits
	.sectionflags	@""
	.align	16
	.zero		1024


//--------------------- .nv.constant0.triton_per_fused_sort_1 --------------------------
	.section	.nv.constant0.triton_per_fused_sort_1,"a",@progbits
	.sectionflags	@""
	.align	4
.nv.constant0.triton_per_fused_sort_1:
	.zero		552
